	.target	sm_90a

	.elftype	@"ET_EXEC"


//--------------------- .note.nv.tkinfo           --------------------------
	.section	.note.nv.tkinfo,"",@"SHT_NOTE"
	.sectionflags	@"SHF_NOTE_NV_TKINFO"
	.tkinfo
        /*0018*/ 	.word	0x00000002
        /*0030*/ 	.string	""
        /*0030*/ 	.string	"ptxas"
        /*0030*/ 	.string	"Cuda compilation tools, release 13.0, V13.0.88"
        /*0030*/ 	.string	"Build cuda_13.0.r13.0/compiler.36424714_0"
        /*0030*/ 	.string	"-arch sm_90a -m 64 "



//--------------------- .note.nv.cuinfo           --------------------------
	.section	.note.nv.cuinfo,"",@"SHT_NOTE"
	.sectionflags	@"SHF_NOTE_NV_CUINFO"
        /*0018*/ 	.short	0x0002
        /*001a*/ 	.short	0x005a
        /*001c*/ 	.short	0x0082
	.zero		2


//--------------------- .nv.info                  --------------------------
	.section	.nv.info,"",@"SHT_CUDA_INFO"
	.align	4


	//----- nvinfo : EIATTR_REGCOUNT
	.align		4
        /*0000*/ 	.byte	0x04, 0x2f
        /*0002*/ 	.short	(.L_15 - .L_14)
	.align		4
.L_14:
        /*0004*/ 	.word	index@(_ZN7cutlass13device_kernelINS_4gemm6kernel13GemmUniversalIN4cute5tupleIJiiiiEEENS1_10collective13CollectiveMmaINS1_34MainloopSm90TmaGmmaWarpSpecializedILi6ENS5_IJNS4_1CILi1EEESB_SB_EEENS1_32KernelTmaWarpSpecializedPingpongEEENS5_IJNSA_ILi64EEESF_NSA_ILi32EEEEEEaNS5_IJlSB_lEEEaSI_NS4_8TiledMMAINS4_8MMA_AtomIJNS4_4SM904GMMA26MMA_64x64x32_S32S8S8_SS_TNEEEENS4_6LayoutISC_NS5_IJNSA_ILi0EEESQ_SQ_EEEEENS5_IJNS4_10UnderscoreEST_ST_EEEEENS4_13SM90_TMA_LOADENS4_14ComposedLayoutINS4_7SwizzleILi1ELi4ELi3EEENS4_18smem_ptr_flag_bitsILi8EEENSP_INS5_IJNSA_ILi8EEESG_EEENS5_IJSG_SB_EEEEEEEvNS4_8identityESW_S16_vS17_EENS_8epilogue10collective6detail29Sm90TmaWarpSpecializedAdapterINS1A_15DefaultEpilogueIaSI_SI_NS19_6thread17LinearCombinationIaLi1EiiLNS1E_9ScaleType4KindE0ELNS_15FloatRoundStyleE2EaEENS1_15EpilogueDefaultEEEEEvvEEEEvNT_6ParamsE)
        /*0008*/ 	.word	0x000000a8


	//----- nvinfo : EIATTR_FRAME_SIZE
	.align		4
.L_15:
        /*000c*/ 	.byte	0x04, 0x11
        /*000e*/ 	.short	(.L_17 - .L_16)
	.align		4
.L_16:
        /*0010*/ 	.word	index@(_ZN7cutlass13device_kernelINS_4gemm6kernel13GemmUniversalIN4cute5tupleIJiiiiEEENS1_10collective13CollectiveMmaINS1_34MainloopSm90TmaGmmaWarpSpecializedILi6ENS5_IJNS4_1CILi1EEESB_SB_EEENS1_32KernelTmaWarpSpecializedPingpongEEENS5_IJNSA_ILi64EEESF_NSA_ILi32EEEEEEaNS5_IJlSB_lEEEaSI_NS4_8TiledMMAINS4_8MMA_AtomIJNS4_4SM904GMMA26MMA_64x64x32_S32S8S8_SS_TNEEEENS4_6LayoutISC_NS5_IJNSA_ILi0EEESQ_SQ_EEEEENS5_IJNS4_10UnderscoreEST_ST_EEEEENS4_13SM90_TMA_LOADENS4_14ComposedLayoutINS4_7SwizzleILi1ELi4ELi3EEENS4_18smem_ptr_flag_bitsILi8EEENSP_INS5_IJNSA_ILi8EEESG_EEENS5_IJSG_SB_EEEEEEEvNS4_8identityESW_S16_vS17_EENS_8epilogue10collective6detail29Sm90TmaWarpSpecializedAdapterINS1A_15DefaultEpilogueIaSI_SI_NS19_6thread17LinearCombinationIaLi1EiiLNS1E_9ScaleType4KindE0ELNS_15FloatRoundStyleE2EaEENS1_15EpilogueDefaultEEEEEvvEEEEvNT_6ParamsE)
        /*0014*/ 	.word	0x00000008


	//----- nvinfo : EIATTR_MIN_STACK_SIZE
	.align		4
.L_17:
        /*0018*/ 	.byte	0x04, 0x12
        /*001a*/ 	.short	(.L_19 - .L_18)
	.align		4
.L_18:
        /*001c*/ 	.word	index@(_ZN7cutlass13device_kernelINS_4gemm6kernel13GemmUniversalIN4cute5tupleIJiiiiEEENS1_10collective13CollectiveMmaINS1_34MainloopSm90TmaGmmaWarpSpecializedILi6ENS5_IJNS4_1CILi1EEESB_SB_EEENS1_32KernelTmaWarpSpecializedPingpongEEENS5_IJNSA_ILi64EEESF_NSA_ILi32EEEEEEaNS5_IJlSB_lEEEaSI_NS4_8TiledMMAINS4_8MMA_AtomIJNS4_4SM904GMMA26MMA_64x64x32_S32S8S8_SS_TNEEEENS4_6LayoutISC_NS5_IJNSA_ILi0EEESQ_SQ_EEEEENS5_IJNS4_10UnderscoreEST_ST_EEEEENS4_13SM90_TMA_LOADENS4_14ComposedLayoutINS4_7SwizzleILi1ELi4ELi3EEENS4_18smem_ptr_flag_bitsILi8EEENSP_INS5_IJNSA_ILi8EEESG_EEENS5_IJSG_SB_EEEEEEEvNS4_8identityESW_S16_vS17_EENS_8epilogue10collective6detail29Sm90TmaWarpSpecializedAdapterINS1A_15DefaultEpilogueIaSI_SI_NS19_6thread17LinearCombinationIaLi1EiiLNS1E_9ScaleType4KindE0ELNS_15FloatRoundStyleE2EaEENS1_15EpilogueDefaultEEEEEvvEEEEvNT_6ParamsE)
        /*0020*/ 	.word	0x00000008
.L_19:


//--------------------- .nv.compat                --------------------------
	.section	.nv.compat,"",@"SHT_CUDA_COMPAT_INFO"
	.align	4
        /*0000*/ 	.byte	0x02, 0x09, 0x01, 0x00, 0x02, 0x02, 0x04, 0x00, 0x02, 0x05, 0x05, 0x00, 0x03, 0x07, 0x01, 0x01
        /*0010*/ 	.byte	0x02, 0x03, 0x01, 0x00, 0x02, 0x06, 0x01, 0x00, 0x04, 0x0b, 0x08, 0x00, 0x00, 0x00, 0x00, 0x00
        /*0020*/ 	.byte	0x00, 0x00, 0x00, 0x00


//--------------------- .nv.info._ZN7cutlass13device_kernelINS_4gemm6kernel13GemmUniversalIN4cute5tupleIJiiiiEEENS1_10collective13CollectiveMmaINS1_34MainloopSm90TmaGmmaWarpSpecializedILi6ENS5_IJNS4_1CILi1EEESB_SB_EEENS1_32KernelTmaWarpSpecializedPingpongEEENS5_IJNSA_ILi64EEESF_NSA_ILi32EEEEEEaNS5_IJlSB_lEEEaSI_NS4_8TiledMMAINS4_8MMA_AtomIJNS4_4SM904GMMA26MMA_64x64x32_S32S8S8_SS_TNEEEENS4_6LayoutISC_NS5_IJNSA_ILi0EEESQ_SQ_EEEEENS5_IJNS4_10UnderscoreEST_ST_EEEEENS4_13SM90_TMA_LOADENS4_14ComposedLayoutINS4_7SwizzleILi1ELi4ELi3EEENS4_18smem_ptr_flag_bitsILi8EEENSP_INS5_IJNSA_ILi8EEESG_EEENS5_IJSG_SB_EEEEEEEvNS4_8identityESW_S16_vS17_EENS_8epilogue10collective6detail29Sm90TmaWarpSpecializedAdapterINS1A_15DefaultEpilogueIaSI_SI_NS19_6thread17LinearCombinationIaLi1EiiLNS1E_9ScaleType4KindE0ELNS_15FloatRoundStyleE2EaEENS1_15EpilogueDefaultEEEEEvvEEEEvNT_6ParamsE --------------------------
	.section	.nv.info._ZN7cutlass13device_kernelINS_4gemm6kernel13GemmUniversalIN4cute5tupleIJiiiiEEENS1_10collective13CollectiveMmaINS1_34MainloopSm90TmaGmmaWarpSpecializedILi6ENS5_IJNS4_1CILi1EEESB_SB_EEENS1_32KernelTmaWarpSpecializedPingpongEEENS5_IJNSA_ILi64EEESF_NSA_ILi32EEEEEEaNS5_IJlSB_lEEEaSI_NS4_8TiledMMAINS4_8MMA_AtomIJNS4_4SM904GMMA26MMA_64x64x32_S32S8S8_SS_TNEEEENS4_6LayoutISC_NS5_IJNSA_ILi0EEESQ_SQ_EEEEENS5_IJNS4_10UnderscoreEST_ST_EEEEENS4_13SM90_TMA_LOADENS4_14ComposedLayoutINS4_7SwizzleILi1ELi4ELi3EEENS4_18smem_ptr_flag_bitsILi8EEENSP_INS5_IJNSA_ILi8EEESG_EEENS5_IJSG_SB_EEEEEEEvNS4_8identityESW_S16_vS17_EENS_8epilogue10collective6detail29Sm90TmaWarpSpecializedAdapterINS1A_15DefaultEpilogueIaSI_SI_NS19_6thread17LinearCombinationIaLi1EiiLNS1E_9ScaleType4KindE0ELNS_15FloatRoundStyleE2EaEENS1_15EpilogueDefaultEEEEEvvEEEEvNT_6ParamsE,"",@"SHT_CUDA_INFO"
	.sectionflags	@""
	.align	4


	//----- nvinfo : EIATTR_CUDA_API_VERSION
	.align		4
        /*0000*/ 	.byte	0x04, 0x37
        /*0002*/ 	.short	(.L_21 - .L_20)
.L_20:
        /*0004*/ 	.word	0x00000082


	//----- nvinfo : EIATTR_KPARAM_INFO
	.align		4
.L_21:
        /*0008*/ 	.byte	0x04, 0x17
        /*000a*/ 	.short	(.L_23 - .L_22)
.L_22:
        /*000c*/ 	.word	0x00000000
        /*0010*/ 	.short	0x0000
        /*0012*/ 	.short	0x0070
        /*0014*/ 	.byte	0x00, 0xf0, 0x01, 0x10


	//----- nvinfo : EIATTR_SPARSE_MMA_MASK
	.align		4
.L_23:
        /*0018*/ 	.byte	0x03, 0x50
        /*001a*/ 	.short	0x0000


	//----- nvinfo : EIATTR_MAXREG_COUNT
	.align		4
        /*001c*/ 	.byte	0x03, 0x1b
        /*001e*/ 	.short	0x00a8


	//----- nvinfo : EIATTR_NUM_BARRIERS
	.align		4
        /*0020*/ 	.byte	0x02, 0x4c
        /*0022*/ 	.byte	0x01
	.zero		1


	//----- nvinfo : EIATTR_EXTERNS
	.align		4
        /*0024*/ 	.byte	0x04, 0x0f
        /*0026*/ 	.short	(.L_25 - .L_24)


	//   ....[0]....
	.align		4
.L_24:
        /*0028*/ 	.word	index@(__assertfail)


	//----- nvinfo : EIATTR_ANNOTATIONS
	.align		4
.L_25:
        /*002c*/ 	.byte	0x04, 0x55
        /*002e*/ 	.short	(.L_27 - .L_26)


	//   ....[0]....
.L_26:
        /*0030*/ 	.word	0x00000001
        /*0034*/ 	.byte	0x10, 0x0b, 0x00, 0x00, 0x01, 0x00, 0x00, 0x00, 0x30, 0x12, 0x00, 0x00, 0x01, 0x00, 0x00, 0x00
        /*0044*/ 	.byte	0x90, 0x3a, 0x00, 0x00, 0x01, 0x00, 0x00, 0x00, 0x10, 0x46, 0x00, 0x00


	//----- nvinfo : EIATTR_MERCURY_ISA_VERSION
	.align		4
.L_27:
        /*0050*/ 	.byte	0x03, 0x5f
        /*0052*/ 	.short	0x0101


	//----- nvinfo : EIATTR_INT_WARP_WIDE_INSTR_OFFSETS
	.align		4
        /*0054*/ 	.byte	0x04, 0x31
        /*0056*/ 	.short	(.L_29 - .L_28)


	//   ....[0]....
.L_28:
        /*0058*/ 	.word	0x00000470


	//   ....[1]....
        /*005c*/ 	.word	0x00000490


	//   ....[2]....
        /*0060*/ 	.word	0x00000510


	//   ....[3]....
        /*0064*/ 	.word	0x00000520


	//   ....[4]....
        /*0068*/ 	.word	0x00000530


	//   ....[5]....
        /*006c*/ 	.word	0x00000550


	//   ....[6]....
        /*0070*/ 	.word	0x000005a0


	//   ....[7]....
        /*0074*/ 	.word	0x000005c0


	//----- nvinfo : EIATTR_COOP_GROUP_MASK_REGIDS
	.align		4
.L_29:
        /*0078*/ 	.byte	0x04, 0x29
        /*007a*/ 	.short	(.L_31 - .L_30)


	//   ....[0]....
.L_30:
        /*007c*/ 	.word	0xffffffff


	//   ....[1]....
        /*0080*/ 	.word	0xffffffff


	//   ....[2]....
        /*0084*/ 	.word	0xffffffff


	//   ....[3]....
        /*0088*/ 	.word	0xffffffff


	//   ....[4]....
        /*008c*/ 	.word	0xffffffff


	//   ....[5]....
        /*0090*/ 	.word	0xffffffff


	//----- nvinfo : EIATTR_COOP_GROUP_INSTR_OFFSETS
	.align		4
.L_31:
        /*0094*/ 	.byte	0x04, 0x28
        /*0096*/ 	.short	(.L_33 - .L_32)


	//   ....[0]....
.L_32:
        /*0098*/ 	.word	0x00000070


	//   ....[1]....
        /*009c*/ 	.word	0x00000080


	//   ....[2]....
        /*00a0*/ 	.word	0x00000140


	//   ....[3]....
        /*00a4*/ 	.word	0x00000310


	//   ....[4]....
        /*00a8*/ 	.word	0x00000350


	//   ....[5]....
        /*00ac*/ 	.word	0x00000390


	//----- nvinfo : EIATTR_REG_RECONFIG
	.align		4
.L_33:
        /*00b0*/ 	.byte	0x01, 0x54
	.zero		2


	//----- nvinfo : EIATTR_SYSCALL_OFFSETS
	.align		4
        /*00b4*/ 	.byte	0x04, 0x46
        /*00b6*/ 	.short	(.L_35 - .L_34)


	//   ....[0]....
.L_34:
        /*00b8*/ 	.word	0x000016d0


	//----- nvinfo : EIATTR_MBARRIER_INSTR_OFFSETS
	.align		4
.L_35:
        /*00bc*/ 	.byte	0x04, 0x39
        /*00be*/ 	.short	(.L_37 - .L_36)


	//   ....[0]....
.L_36:
        /*00c0*/ 	.word	0x00000240
        /*00c4*/ 	.word	0x000000ff
        /*00c8*/ 	.word	0x00000000
        /*00cc*/ 	.short	0x0100
        /*00ce*/ 	.byte	0x08
	.zero		1


	//   ....[1]....
        /*00d0*/ 	.word	0x00000250
        /*00d4*/ 	.word	0x000000ff
        /*00d8*/ 	.word	0x00000030
        /*00dc*/ 	.short	0x0100
        /*00de*/ 	.byte	0x08
	.zero		1


	//   ....[2]....
        /*00e0*/ 	.word	0x00000260
        /*00e4*/ 	.word	0x000000ff
        /*00e8*/ 	.word	0x00000008
        /*00ec*/ 	.short	0x0100
        /*00ee*/ 	.byte	0x08
	.zero		1


	//   ....[3]....
        /*00f0*/ 	.word	0x00000270
        /*00f4*/ 	.word	0x000000ff
        /*00f8*/ 	.word	0x00000038
        /*00fc*/ 	.short	0x0100
        /*00fe*/ 	.byte	0x08
	.zero		1


	//   ....[4]....
        /*0100*/ 	.word	0x00000280
        /*0104*/ 	.word	0x000000ff
        /*0108*/ 	.word	0x00000010
        /*010c*/ 	.short	0x0100
        /*010e*/ 	.byte	0x08
	.zero		1


	//   ....[5]....
        /*0110*/ 	.word	0x00000290
        /*0114*/ 	.word	0x000000ff
        /*0118*/ 	.word	0x00000040
        /*011c*/ 	.short	0x0100
        /*011e*/ 	.byte	0x08
	.zero		1


	//   ....[6]....
        /*0120*/ 	.word	0x000002a0
        /*0124*/ 	.word	0x000000ff
        /*0128*/ 	.word	0x00000018
        /*012c*/ 	.short	0x0100
        /*012e*/ 	.byte	0x08
	.zero		1


	//   ....[7]....
        /*0130*/ 	.word	0x000002b0
        /*0134*/ 	.word	0x000000ff
        /*0138*/ 	.word	0x00000048
        /*013c*/ 	.short	0x0100
        /*013e*/ 	.byte	0x08
	.zero		1


	//   ....[8]....
        /*0140*/ 	.word	0x000002c0
        /*0144*/ 	.word	0x000000ff
        /*0148*/ 	.word	0x00000020
        /*014c*/ 	.short	0x0100
        /*014e*/ 	.byte	0x08
	.zero		1


	//   ....[9]....
        /*0150*/ 	.word	0x000002d0
        /*0154*/ 	.word	0x000000ff
        /*0158*/ 	.word	0x00000050
        /*015c*/ 	.short	0x0100
        /*015e*/ 	.byte	0x08
	.zero		1


	//   ....[10]....
        /*0160*/ 	.word	0x000002e0
        /*0164*/ 	.word	0x000000ff
        /*0168*/ 	.word	0x00000028
        /*016c*/ 	.short	0x0100
        /*016e*/ 	.byte	0x08
	.zero		1


	//   ....[11]....
        /*0170*/ 	.word	0x000002f0
        /*0174*/ 	.word	0x000000ff
        /*0178*/ 	.word	0x00000058
        /*017c*/ 	.short	0x0100
        /*017e*/ 	.byte	0x08
	.zero		1


	//   ....[12]....
        /*0180*/ 	.word	0x00000600
        /*0184*/ 	.word	0x000000ff
        /*0188*/ 	.word	0x00000090
        /*018c*/ 	.short	0x0100
        /*018e*/ 	.byte	0x08
	.zero		1


	//   ....[13]....
        /*0190*/ 	.word	0x00000670
        /*0194*/ 	.word	0x000000ff
        /*0198*/ 	.word	0x00000098
        /*019c*/ 	.short	0x0100
        /*019e*/ 	.byte	0x08
	.zero		1


	//   ....[14]....
        /*01a0*/ 	.word	0x00000690
        /*01a4*/ 	.word	0x000000ff
        /*01a8*/ 	.word	0x00000070
        /*01ac*/ 	.short	0x0100
        /*01ae*/ 	.byte	0x09
	.zero		1


	//   ....[15]....
        /*01b0*/ 	.word	0x000006a0
        /*01b4*/ 	.word	0x000000ff
        /*01b8*/ 	.word	0x00000078
        /*01bc*/ 	.short	0x0100
        /*01be*/ 	.byte	0x09
	.zero		1


	//   ....[16]....
        /*01c0*/ 	.word	0x000006b0
        /*01c4*/ 	.word	0x000000ff
        /*01c8*/ 	.word	0x00000080
        /*01cc*/ 	.short	0x0100
        /*01ce*/ 	.byte	0x09
	.zero		1


	//   ....[17]....
        /*01d0*/ 	.word	0x000006c0
        /*01d4*/ 	.word	0x000000ff
        /*01d8*/ 	.word	0x00000088
        /*01dc*/ 	.short	0x0100
        /*01de*/ 	.byte	0x09
	.zero		1


	//   ....[18]....
        /*01e0*/ 	.word	0x00001590
        /*01e4*/ 	.word	0x000000ff
        /*01e8*/ 	.word	0xfffffff8
        /*01ec*/ 	.short	0x010a
        /*01ee*/ 	.byte	0x2b
	.zero		1


	//   ....[19]....
        /*01f0*/ 	.word	0x00001760
        /*01f4*/ 	.word	0x00000003
        /*01f8*/ 	.word	0x00000000
        /*01fc*/ 	.short	0x010a
        /*01fe*/ 	.byte	0x3f
	.zero		1


	//   ....[20]....
        /*0200*/ 	.word	0x000017a0
        /*0204*/ 	.word	0x00000003
        /*0208*/ 	.word	0x00000000
        /*020c*/ 	.short	0x010a
        /*020e*/ 	.byte	0x3f
	.zero		1


	//   ....[21]....
        /*0210*/ 	.word	0x00001930
        /*0214*/ 	.word	0x000000ff
        /*0218*/ 	.word	0x00000000
        /*021c*/ 	.short	0x010a
        /*021e*/ 	.byte	0x04
	.zero		1


	//   ....[22]....
        /*0220*/ 	.word	0x00001970
        /*0224*/ 	.word	0x000000ff
        /*0228*/ 	.word	0x00000000
        /*022c*/ 	.short	0x010a
        /*022e*/ 	.byte	0x04
	.zero		1


	//   ....[23]....
        /*0230*/ 	.word	0x00001a60
        /*0234*/ 	.word	0x000000ff
        /*0238*/ 	.word	0x00000000
        /*023c*/ 	.short	0x0101
        /*023e*/ 	.byte	0x04
	.zero		1


	//   ....[24]....
        /*0240*/ 	.word	0x00001b60
        /*0244*/ 	.word	0x00000003
        /*0248*/ 	.word	0x00000000
        /*024c*/ 	.short	0x0101
        /*024e*/ 	.byte	0x2f
	.zero		1


	//   ....[25]....
        /*0250*/ 	.word	0x00001c30
        /*0254*/ 	.word	0x000000ff
        /*0258*/ 	.word	0x00000000
        /*025c*/ 	.short	0x0101
        /*025e*/ 	.byte	0x06
	.zero		1


	//   ....[26]....
        /*0260*/ 	.word	0x00001ca0
        /*0264*/ 	.word	0x000000ff
        /*0268*/ 	.word	0x00000008
        /*026c*/ 	.short	0x010a
        /*026e*/ 	.byte	0x2b
	.zero		1


	//   ....[27]....
        /*0270*/ 	.word	0x00003ad0
        /*0274*/ 	.word	0x00000000
        /*0278*/ 	.word	0x00000000
        /*027c*/ 	.short	0x0101
        /*027e*/ 	.byte	0x2f
	.zero		1


	//   ....[28]....
        /*0280*/ 	.word	0x000043a0
        /*0284*/ 	.word	0x0000000b
        /*0288*/ 	.word	0x00000030
        /*028c*/ 	.short	0x010a
        /*028e*/ 	.byte	0x3f
	.zero		1


	//   ....[29]....
        /*0290*/ 	.word	0x00004740
        /*0294*/ 	.word	0x00000006
        /*0298*/ 	.word	0x00000098
        /*029c*/ 	.short	0x0101
        /*029e*/ 	.byte	0x3f
	.zero		1


	//   ....[30]....
        /*02a0*/ 	.word	0x00004e60
        /*02a4*/ 	.word	0x00000007
        /*02a8*/ 	.word	0x00000000
        /*02ac*/ 	.short	0x010a
        /*02ae*/ 	.byte	0x3f
	.zero		1


	//   ....[31]....
        /*02b0*/ 	.word	0x00004ee0
        /*02b4*/ 	.word	0x00000006
        /*02b8*/ 	.word	0x00000000
        /*02bc*/ 	.short	0x010a
        /*02be*/ 	.byte	0x3f
	.zero		1


	//   ....[32]....
        /*02c0*/ 	.word	0x00004f70
        /*02c4*/ 	.word	0x00000007
        /*02c8*/ 	.word	0x00000000
        /*02cc*/ 	.short	0x010a
        /*02ce*/ 	.byte	0x3f
	.zero		1


	//   ....[33]....
        /*02d0*/ 	.word	0x00005000
        /*02d4*/ 	.word	0x00000006
        /*02d8*/ 	.word	0x00000000
        /*02dc*/ 	.short	0x010a
        /*02de*/ 	.byte	0x3f
	.zero		1


	//   ....[34]....
        /*02e0*/ 	.word	0x00005090
        /*02e4*/ 	.word	0x00000007
        /*02e8*/ 	.word	0x00000000
        /*02ec*/ 	.short	0x010a
        /*02ee*/ 	.byte	0x3f
	.zero		1


	//   ....[35]....
        /*02f0*/ 	.word	0x00005120
        /*02f4*/ 	.word	0x00000005
        /*02f8*/ 	.word	0x00000000
        /*02fc*/ 	.short	0x010a
        /*02fe*/ 	.byte	0x3f
	.zero		1


	//   ....[36]....
        /*0300*/ 	.word	0x00005190
        /*0304*/ 	.word	0x00000003
        /*0308*/ 	.word	0xfffffff8
        /*030c*/ 	.short	0x010a
        /*030e*/ 	.byte	0x3f
	.zero		1


	//   ....[37]....
        /*0310*/ 	.word	0x000051e0
        /*0314*/ 	.word	0x00000003
        /*0318*/ 	.word	0x00000000
        /*031c*/ 	.short	0x010a
        /*031e*/ 	.byte	0x3f
	.zero		1


	//   ....[38]....
        /*0320*/ 	.word	0x00005240
        /*0324*/ 	.word	0x00000004
        /*0328*/ 	.word	0x00000000
        /*032c*/ 	.short	0x010a
        /*032e*/ 	.byte	0x3f
	.zero		1


	//   ....[39]....
        /*0330*/ 	.word	0x000052a0
        /*0334*/ 	.word	0x00000003
        /*0338*/ 	.word	0x00000008
        /*033c*/ 	.short	0x010a
        /*033e*/ 	.byte	0x3f
	.zero		1


	//   ....[40]....
        /*0340*/ 	.word	0x00005370
        /*0344*/ 	.word	0x0000000b
        /*0348*/ 	.word	0x00000030
        /*034c*/ 	.short	0x010a
        /*034e*/ 	.byte	0x3f
	.zero		1


	//   ....[41]....
        /*0350*/ 	.word	0x00005440
        /*0354*/ 	.word	0x00000007
        /*0358*/ 	.word	0x00000000
        /*035c*/ 	.short	0x010a
        /*035e*/ 	.byte	0x3f
	.zero		1


	//   ....[42]....
        /*0360*/ 	.word	0x00005490
        /*0364*/ 	.word	0x00000006
        /*0368*/ 	.word	0x00000000
        /*036c*/ 	.short	0x010a
        /*036e*/ 	.byte	0x3f
	.zero		1


	//   ....[43]....
        /*0370*/ 	.word	0x000054e0
        /*0374*/ 	.word	0x00000007
        /*0378*/ 	.word	0x00000000
        /*037c*/ 	.short	0x010a
        /*037e*/ 	.byte	0x3f
	.zero		1


	//   ....[44]....
        /*0380*/ 	.word	0x00005530
        /*0384*/ 	.word	0x00000006
        /*0388*/ 	.word	0x00000000
        /*038c*/ 	.short	0x010a
        /*038e*/ 	.byte	0x3f
	.zero		1


	//   ....[45]....
        /*0390*/ 	.word	0x00005580
        /*0394*/ 	.word	0x00000007
        /*0398*/ 	.word	0x00000000
        /*039c*/ 	.short	0x010a
        /*039e*/ 	.byte	0x3f
	.zero		1


	//----- nvinfo : EIATTR_NUM_MBARRIERS
	.align		4
.L_37:
        /*03a0*/ 	.byte	0x03, 0x38
        /*03a2*/ 	.short	0x0012


	//----- nvinfo : EIATTR_EXIT_INSTR_OFFSETS
	.align		4
        /*03a4*/ 	.byte	0x04, 0x1c
        /*03a6*/ 	.short	(.L_39 - .L_38)


	//   ....[0]....
.L_38:
        /*03a8*/ 	.word	0x000011c0


	//   ....[1]....
        /*03ac*/ 	.word	0x00001220


	//   ....[2]....
        /*03b0*/ 	.word	0x000040d0


	//   ....[3]....
        /*03b4*/ 	.word	0x00004100


	//   ....[4]....
        /*03b8*/ 	.word	0x00005170


	//----- nvinfo : EIATTR_MAX_THREADS
	.align		4
.L_39:
        /*03bc*/ 	.byte	0x04, 0x05
        /*03be*/ 	.short	(.L_41 - .L_40)
.L_40:
        /*03c0*/ 	.word	0x00000180
        /*03c4*/ 	.word	0x00000001
        /*03c8*/ 	.word	0x00000001


	//----- nvinfo : EIATTR_CRS_STACK_SIZE
	.align		4
.L_41:
        /*03cc*/ 	.byte	0x04, 0x1e
        /*03ce*/ 	.short	(.L_43 - .L_42)
.L_42:
        /*03d0*/ 	.word	0x00000000


	//----- nvinfo : EIATTR_CBANK_PARAM_SIZE
	.align		4
.L_43:
        /*03d4*/ 	.byte	0x03, 0x19
        /*03d6*/ 	.short	0x0470


	//----- nvinfo : EIATTR_PARAM_CBANK
	.align		4
        /*03d8*/ 	.byte	0x04, 0x0a
        /*03da*/ 	.short	(.L_45 - .L_44)
	.align		4
.L_44:
        /*03dc*/ 	.word	index@(.nv.constant0._ZN7cutlass13device_kernelINS_4gemm6kernel13GemmUniversalIN4cute5tupleIJiiiiEEENS1_10collective13CollectiveMmaINS1_34MainloopSm90TmaGmmaWarpSpecializedILi6ENS5_IJNS4_1CILi1EEESB_SB_EEENS1_32KernelTmaWarpSpecializedPingpongEEENS5_IJNSA_ILi64EEESF_NSA_ILi32EEEEEEaNS5_IJlSB_lEEEaSI_NS4_8TiledMMAINS4_8MMA_AtomIJNS4_4SM904GMMA26MMA_64x64x32_S32S8S8_SS_TNEEEENS4_6LayoutISC_NS5_IJNSA_ILi0EEESQ_SQ_EEEEENS5_IJNS4_10UnderscoreEST_ST_EEEEENS4_13SM90_TMA_LOADENS4_14ComposedLayoutINS4_7SwizzleILi1ELi4ELi3EEENS4_18smem_ptr_flag_bitsILi8EEENSP_INS5_IJNSA_ILi8EEESG_EEENS5_IJSG_SB_EEEEEEEvNS4_8identityESW_S16_vS17_EENS_8epilogue10collective6detail29Sm90TmaWarpSpecializedAdapterINS1A_15DefaultEpilogueIaSI_SI_NS19_6thread17LinearCombinationIaLi1EiiLNS1E_9ScaleType4KindE0ELNS_15FloatRoundStyleE2EaEENS1_15EpilogueDefaultEEEEEvvEEEEvNT_6ParamsE)
        /*03e0*/ 	.short	0x0210
        /*03e2*/ 	.short	0x0470


	//----- nvinfo : EIATTR_SW_WAR
	.align		4
.L_45:
        /*03e4*/ 	.byte	0x04, 0x36
        /*03e6*/ 	.short	(.L_47 - .L_46)
.L_46:
        /*03e8*/ 	.word	0x00000008
.L_47:


//--------------------- .nv.callgraph             --------------------------
	.section	.nv.callgraph,"",@"SHT_CUDA_CALLGRAPH"
	.align	4
	.sectionentsize	8
	.align		4
        /*0000*/ 	.word	0x00000000
	.align		4
        /*0004*/ 	.word	0xffffffff
	.align		4
        /*0008*/ 	.word	index@(_ZN7cutlass13device_kernelINS_4gemm6kernel13GemmUniversalIN4cute5tupleIJiiiiEEENS1_10collective13CollectiveMmaINS1_34MainloopSm90TmaGmmaWarpSpecializedILi6ENS5_IJNS4_1CILi1EEESB_SB_EEENS1_32KernelTmaWarpSpecializedPingpongEEENS5_IJNSA_ILi64EEESF_NSA_ILi32EEEEEEaNS5_IJlSB_lEEEaSI_NS4_8TiledMMAINS4_8MMA_AtomIJNS4_4SM904GMMA26MMA_64x64x32_S32S8S8_SS_TNEEEENS4_6LayoutISC_NS5_IJNSA_ILi0EEESQ_SQ_EEEEENS5_IJNS4_10UnderscoreEST_ST_EEEEENS4_13SM90_TMA_LOADENS4_14ComposedLayoutINS4_7SwizzleILi1ELi4ELi3EEENS4_18smem_ptr_flag_bitsILi8EEENSP_INS5_IJNSA_ILi8EEESG_EEENS5_IJSG_SB_EEEEEEEvNS4_8identityESW_S16_vS17_EENS_8epilogue10collective6detail29Sm90TmaWarpSpecializedAdapterINS1A_15DefaultEpilogueIaSI_SI_NS19_6thread17LinearCombinationIaLi1EiiLNS1E_9ScaleType4KindE0ELNS_15FloatRoundStyleE2EaEENS1_15EpilogueDefaultEEEEEvvEEEEvNT_6ParamsE)
	.align		4
        /*000c*/ 	.word	index@(__assertfail)
	.align		4
        /*0010*/ 	.word	0x00000000
	.align		4
        /*0014*/ 	.word	0xfffffffe
	.align		4
        /*0018*/ 	.word	0x00000000
	.align		4
        /*001c*/ 	.word	0xfffffffd
	.align		4
        /*0020*/ 	.word	0x00000000
	.align		4
        /*0024*/ 	.word	0xfffffffc


//--------------------- .nv.constant4             --------------------------
	.section	.nv.constant4,"a",@progbits
	.align	8
	.align		8
.nv.constant4:
        /*0000*/ 	.dword	__assertfail
	.align		8
        /*0008*/ 	.dword	__unnamed_1
	.align		8
        /*0010*/ 	.dword	_ZN40_INTERNAL_12d2e2bc_4_k_cu_6e1c1faa_307354cuda3std3__45__cpo5beginE
	.align		8
        /*0018*/ 	.dword	_ZN40_INTERNAL_12d2e2bc_4_k_cu_6e1c1faa_307354cuda3std3__45__cpo3endE
	.align		8
        /*0020*/ 	.dword	_ZN40_INTERNAL_12d2e2bc_4_k_cu_6e1c1faa_307354cuda3std3__45__cpo6cbeginE
	.align		8
        /*0028*/ 	.dword	_ZN40_INTERNAL_12d2e2bc_4_k_cu_6e1c1faa_307354cuda3std3__45__cpo4cendE
	.align		8
        /*0030*/ 	.dword	_ZN40_INTERNAL_12d2e2bc_4_k_cu_6e1c1faa_307354cuda3std3__442_GLOBAL__N__12d2e2bc_4_k_cu_6e1c1faa_307356ignoreE
	.align		8
        /*0038*/ 	.dword	_ZN40_INTERNAL_12d2e2bc_4_k_cu_6e1c1faa_307354cuda3std3__419piecewise_constructE
	.align		8
        /*0040*/ 	.dword	_ZN40_INTERNAL_12d2e2bc_4_k_cu_6e1c1faa_307354cuda3std3__48in_placeE
	.align		8
        /*0048*/ 	.dword	_ZN40_INTERNAL_12d2e2bc_4_k_cu_6e1c1faa_307354cuda3std6ranges3__45__cpo4swapE
	.align		8
        /*0050*/ 	.dword	_ZN40_INTERNAL_12d2e2bc_4_k_cu_6e1c1faa_307354cuda3std6ranges3__45__cpo9iter_moveE
	.align		8
        /*0058*/ 	.dword	_ZN40_INTERNAL_12d2e2bc_4_k_cu_6e1c1faa_307354cute7productE
	.align		8
        /*0060*/ 	.dword	_ZN40_INTERNAL_12d2e2bc_4_k_cu_6e1c1faa_307354cute1_E
	.align		8
        /*0068*/ 	.dword	$str$22
	.align		8
        /*0070*/ 	.dword	$str$23


//--------------------- .text._ZN7cutlass13device_kernelINS_4gemm6kernel13GemmUniversalIN4cute5tupleIJiiiiEEENS1_10collective13CollectiveMmaINS1_34MainloopSm90TmaGmmaWarpSpecializedILi6ENS5_IJNS4_1CILi1EEESB_SB_EEENS1_32KernelTmaWarpSpecializedPingpongEEENS5_IJNSA_ILi64EEESF_NSA_ILi32EEEEEEaNS5_IJlSB_lEEEaSI_NS4_8TiledMMAINS4_8MMA_AtomIJNS4_4SM904GMMA26MMA_64x64x32_S32S8S8_SS_TNEEEENS4_6LayoutISC_NS5_IJNSA_ILi0EEESQ_SQ_EEEEENS5_IJNS4_10UnderscoreEST_ST_EEEEENS4_13SM90_TMA_LOADENS4_14ComposedLayoutINS4_7SwizzleILi1ELi4ELi3EEENS4_18smem_ptr_flag_bitsILi8EEENSP_INS5_IJNSA_ILi8EEESG_EEENS5_IJSG_SB_EEEEEEEvNS4_8identityESW_S16_vS17_EENS_8epilogue10collective6detail29Sm90TmaWarpSpecializedAdapterINS1A_15DefaultEpilogueIaSI_SI_NS19_6thread17LinearCombinationIaLi1EiiLNS1E_9ScaleType4KindE0ELNS_15FloatRoundStyleE2EaEENS1_15EpilogueDefaultEEEEEvvEEEEvNT_6ParamsE --------------------------
	.section	.text._ZN7cutlass13device_kernelINS_4gemm6kernel13GemmUniversalIN4cute5tupleIJiiiiEEENS1_10collective13CollectiveMmaINS1_34MainloopSm90TmaGmmaWarpSpecializedILi6ENS5_IJNS4_1CILi1EEESB_SB_EEENS1_32KernelTmaWarpSpecializedPingpongEEENS5_IJNSA_ILi64EEESF_NSA_ILi32EEEEEEaNS5_IJlSB_lEEEaSI_NS4_8TiledMMAINS4_8MMA_AtomIJNS4_4SM904GMMA26MMA_64x64x32_S32S8S8_SS_TNEEEENS4_6LayoutISC_NS5_IJNSA_ILi0EEESQ_SQ_EEEEENS5_IJNS4_10UnderscoreEST_ST_EEEEENS4_13SM90_TMA_LOADENS4_14ComposedLayoutINS4_7SwizzleILi1ELi4ELi3EEENS4_18smem_ptr_flag_bitsILi8EEENSP_INS5_IJNSA_ILi8EEESG_EEENS5_IJSG_SB_EEEEEEEvNS4_8identityESW_S16_vS17_EENS_8epilogue10collective6detail29Sm90TmaWarpSpecializedAdapterINS1A_15DefaultEpilogueIaSI_SI_NS19_6thread17LinearCombinationIaLi1EiiLNS1E_9ScaleType4KindE0ELNS_15FloatRoundStyleE2EaEENS1_15EpilogueDefaultEEEEEvvEEEEvNT_6ParamsE,"ax",@progbits
	.align	128
.text._ZN7cutlass13device_kernelINS_4gemm6kernel13GemmUniversalIN4cute5tupleIJiiiiEEENS1_10collective13CollectiveMmaINS1_34MainloopSm90TmaGmmaWarpSpecializedILi6ENS5_IJNS4_1CILi1EEESB_SB_EEENS1_32KernelTmaWarpSpecializedPingpongEEENS5_IJNSA_ILi64EEESF_NSA_ILi32EEEEEEaNS5_IJlSB_lEEEaSI_NS4_8TiledMMAINS4_8MMA_AtomIJNS4_4SM904GMMA26MMA_64x64x32_S32S8S8_SS_TNEEEENS4_6LayoutISC_NS5_IJNSA_ILi0EEESQ_SQ_EEEEENS5_IJNS4_10UnderscoreEST_ST_EEEEENS4_13SM90_TMA_LOADENS4_14ComposedLayoutINS4_7SwizzleILi1ELi4ELi3EEENS4_18smem_ptr_flag_bitsILi8EEENSP_INS5_IJNSA_ILi8EEESG_EEENS5_IJSG_SB_EEEEEEEvNS4_8identityESW_S16_vS17_EENS_8epilogue10collective6detail29Sm90TmaWarpSpecializedAdapterINS1A_15DefaultEpilogueIaSI_SI_NS19_6thread17LinearCombinationIaLi1EiiLNS1E_9ScaleType4KindE0ELNS_15FloatRoundStyleE2EaEENS1_15EpilogueDefaultEEEEEvvEEEEvNT_6ParamsE:
        .type           _ZN7cutlass13device_kernelINS_4gemm6kernel13GemmUniversalIN4cute5tupleIJiiiiEEENS1_10collective13CollectiveMmaINS1_34MainloopSm90TmaGmmaWarpSpecializedILi6ENS5_IJNS4_1CILi1EEESB_SB_EEENS1_32KernelTmaWarpSpecializedPingpongEEENS5_IJNSA_ILi64EEESF_NSA_ILi32EEEEEEaNS5_IJlSB_lEEEaSI_NS4_8TiledMMAINS4_8MMA_AtomIJNS4_4SM904GMMA26MMA_64x64x32_S32S8S8_SS_TNEEEENS4_6LayoutISC_NS5_IJNSA_ILi0EEESQ_SQ_EEEEENS5_IJNS4_10UnderscoreEST_ST_EEEEENS4_13SM90_TMA_LOADENS4_14ComposedLayoutINS4_7SwizzleILi1ELi4ELi3EEENS4_18smem_ptr_flag_bitsILi8EEENSP_INS5_IJNSA_ILi8EEESG_EEENS5_IJSG_SB_EEEEEEEvNS4_8identityESW_S16_vS17_EENS_8epilogue10collective6detail29Sm90TmaWarpSpecializedAdapterINS1A_15DefaultEpilogueIaSI_SI_NS19_6thread17LinearCombinationIaLi1EiiLNS1E_9ScaleType4KindE0ELNS_15FloatRoundStyleE2EaEENS1_15EpilogueDefaultEEEEEvvEEEEvNT_6ParamsE,@function
        .size           _ZN7cutlass13device_kernelINS_4gemm6kernel13GemmUniversalIN4cute5tupleIJiiiiEEENS1_10collective13CollectiveMmaINS1_34MainloopSm90TmaGmmaWarpSpecializedILi6ENS5_IJNS4_1CILi1EEESB_SB_EEENS1_32KernelTmaWarpSpecializedPingpongEEENS5_IJNSA_ILi64EEESF_NSA_ILi32EEEEEEaNS5_IJlSB_lEEEaSI_NS4_8TiledMMAINS4_8MMA_AtomIJNS4_4SM904GMMA26MMA_64x64x32_S32S8S8_SS_TNEEEENS4_6LayoutISC_NS5_IJNSA_ILi0EEESQ_SQ_EEEEENS5_IJNS4_10UnderscoreEST_ST_EEEEENS4_13SM90_TMA_LOADENS4_14ComposedLayoutINS4_7SwizzleILi1ELi4ELi3EEENS4_18smem_ptr_flag_bitsILi8EEENSP_INS5_IJNSA_ILi8EEESG_EEENS5_IJSG_SB_EEEEEEEvNS4_8identityESW_S16_vS17_EENS_8epilogue10collective6detail29Sm90TmaWarpSpecializedAdapterINS1A_15DefaultEpilogueIaSI_SI_NS19_6thread17LinearCombinationIaLi1EiiLNS1E_9ScaleType4KindE0ELNS_15FloatRoundStyleE2EaEENS1_15EpilogueDefaultEEEEEvvEEEEvNT_6ParamsE,(.L_x_141 - _ZN7cutlass13device_kernelINS_4gemm6kernel13GemmUniversalIN4cute5tupleIJiiiiEEENS1_10collective13CollectiveMmaINS1_34MainloopSm90TmaGmmaWarpSpecializedILi6ENS5_IJNS4_1CILi1EEESB_SB_EEENS1_32KernelTmaWarpSpecializedPingpongEEENS5_IJNSA_ILi64EEESF_NSA_ILi32EEEEEEaNS5_IJlSB_lEEEaSI_NS4_8TiledMMAINS4_8MMA_AtomIJNS4_4SM904GMMA26MMA_64x64x32_S32S8S8_SS_TNEEEENS4_6LayoutISC_NS5_IJNSA_ILi0EEESQ_SQ_EEEEENS5_IJNS4_10UnderscoreEST_ST_EEEEENS4_13SM90_TMA_LOADENS4_14ComposedLayoutINS4_7SwizzleILi1ELi4ELi3EEENS4_18smem_ptr_flag_bitsILi8EEENSP_INS5_IJNSA_ILi8EEESG_EEENS5_IJSG_SB_EEEEEEEvNS4_8identityESW_S16_vS17_EENS_8epilogue10collective6detail29Sm90TmaWarpSpecializedAdapterINS1A_15DefaultEpilogueIaSI_SI_NS19_6thread17LinearCombinationIaLi1EiiLNS1E_9ScaleType4KindE0ELNS_15FloatRoundStyleE2EaEENS1_15EpilogueDefaultEEEEEvvEEEEvNT_6ParamsE)
        .other          _ZN7cutlass13device_kernelINS_4gemm6kernel13GemmUniversalIN4cute5tupleIJiiiiEEENS1_10collective13CollectiveMmaINS1_34MainloopSm90TmaGmmaWarpSpecializedILi6ENS5_IJNS4_1CILi1EEESB_SB_EEENS1_32KernelTmaWarpSpecializedPingpongEEENS5_IJNSA_ILi64EEESF_NSA_ILi32EEEEEEaNS5_IJlSB_lEEEaSI_NS4_8TiledMMAINS4_8MMA_AtomIJNS4_4SM904GMMA26MMA_64x64x32_S32S8S8_SS_TNEEEENS4_6LayoutISC_NS5_IJNSA_ILi0EEESQ_SQ_EEEEENS5_IJNS4_10UnderscoreEST_ST_EEEEENS4_13SM90_TMA_LOADENS4_14ComposedLayoutINS4_7SwizzleILi1ELi4ELi3EEENS4_18smem_ptr_flag_bitsILi8EEENSP_INS5_IJNSA_ILi8EEESG_EEENS5_IJSG_SB_EEEEEEEvNS4_8identityESW_S16_vS17_EENS_8epilogue10collective6detail29Sm90TmaWarpSpecializedAdapterINS1A_15DefaultEpilogueIaSI_SI_NS19_6thread17LinearCombinationIaLi1EiiLNS1E_9ScaleType4KindE0ELNS_15FloatRoundStyleE2EaEENS1_15EpilogueDefaultEEEEEvvEEEEvNT_6ParamsE,@"STO_CUDA_ENTRY STV_DEFAULT"
_ZN7cutlass13device_kernelINS_4gemm6kernel13GemmUniversalIN4cute5tupleIJiiiiEEENS1_10collective13CollectiveMmaINS1_34MainloopSm90TmaGmmaWarpSpecializedILi6ENS5_IJNS4_1CILi1EEESB_SB_EEENS1_32KernelTmaWarpSpecializedPingpongEEENS5_IJNSA_ILi64EEESF_NSA_ILi32EEEEEEaNS5_IJlSB_lEEEaSI_NS4_8TiledMMAINS4_8MMA_AtomIJNS4_4SM904GMMA26MMA_64x64x32_S32S8S8_SS_TNEEEENS4_6LayoutISC_NS5_IJNSA_ILi0EEESQ_SQ_EEEEENS5_IJNS4_10UnderscoreEST_ST_EEEEENS4_13SM90_TMA_LOADENS4_14ComposedLayoutINS4_7SwizzleILi1ELi4ELi3EEENS4_18smem_ptr_flag_bitsILi8EEENSP_INS5_IJNSA_ILi8EEESG_EEENS5_IJSG_SB_EEEEEEEvNS4_8identityESW_S16_vS17_EENS_8epilogue10collective6detail29Sm90TmaWarpSpecializedAdapterINS1A_15DefaultEpilogueIaSI_SI_NS19_6thread17LinearCombinationIaLi1EiiLNS1E_9ScaleType4KindE0ELNS_15FloatRoundStyleE2EaEENS1_15EpilogueDefaultEEEEEvvEEEEvNT_6ParamsE:
[----:B------:R-:W0:Y:S02]  /*0000*/  LDC R1, c[0x0][0x28] ;  /* 0x00000a00ff017b82 */ /* 0x000e240000000800 */
[----:B0-----:R-:W-:Y:S01]  /*0010*/  VIADD R1, R1, 0xfffffff8 ;  /* 0xfffffff801017836 */ /* 0x001fe20000000000 */
[----:B------:R-:W0:Y:S01]  /*0020*/  S2R R5, SR_TID.X ;  /* 0x0000000000057919 */ /* 0x000e220000002100 */
[----:B------:R-:W-:Y:S01]  /*0030*/  ELECT P0, URZ, PT ;  /* 0x00000000003f782f */ /* 0x000fe20003800000 */
[----:B------:R-:W-:Y:S01]  /*0040*/  BSSY B0, `(.L_x_0) ;  /* 0x000000f000007945 */ /* 0x000fe20003800000 */
[--C-:B0-----:R-:W-:Y:S02]  /*0050*/  SHF.R.U32.HI R0, RZ, 0x5, R5.reuse ;  /* 0x00000005ff007819 */ /* 0x101fe40000011605 */
[----:B------:R-:W-:-:S03]  /*0060*/  SHF.R.U32.HI R4, RZ, 0x7, R5 ;  /* 0x00000007ff047819 */ /* 0x000fc60000011605 */
[----:B------:R-:W0:Y:S04]  /*0070*/  SHFL.IDX PT, R2, R0, RZ, 0x1f ;  /* 0x00001fff00027589 */ /* 0x000e2800000e0000 */
[----:B------:R1:W2:Y:S01]  /*0080*/  SHFL.IDX PT, R7, R4, RZ, 0x1f ;  /* 0x00001fff04077589 */ /* 0x0002a200000e0000 */
[----:B0-----:R-:W-:-:S13]  /*0090*/  ISETP.NE.OR P0, PT, R2, RZ, !P0 ;  /* 0x000000ff0200720c */ /* 0x001fda0004705670 */
[----:B-12---:R-:W-:Y:S05]  /*00a0*/  @P0 BRA `(.L_x_1) ;  /* 0x0000000000200947 */ /* 0x006fea0003800000 */
[----:B------:R-:W-:Y:S02]  /*00b0*/  ULDC.64 UR4, c[0x0][0x198] ;  /* 0x0000660000047ab9 */ /* 0x000fe40000000a00 */
[----:B------:R-:W-:Y:S02]  /*00c0*/  UIADD3 UR6, UP0, UR4, 0xf0, URZ ;  /* 0x000000f004067890 */ /* 0x000fe4000ff1e03f */
[----:B------:R-:W-:Y:S02]  /*00d0*/  UIADD3 UR4, UP1, UR4, 0x1f0, URZ ;  /* 0x000001f004047890 */ /* 0x000fe4000ff3e03f */
[----:B------:R-:W-:Y:S02]  /*00e0*/  UIADD3.X UR7, URZ, UR5, URZ, UP0, !UPT ;  /* 0x000000053f077290 */ /* 0x000fe400087fe43f */
[----:B------:R-:W-:-:S07]  /*00f0*/  UIADD3.X UR5, URZ, UR5, URZ, UP1, !UPT ;  /* 0x000000053f057290 */ /* 0x000fce0008ffe43f */
[----:B------:R0:W-:Y:S02]  /*0100*/  UTMACCTL.PF [UR6] ;  /* 0x00000000060079b9 */ /* 0x0001e40008040000 */
[----:B------:R0:W-:Y:S02]  /*0110*/  UTMACCTL.PF [UR4] ;  /* 0x00000000040079b9 */ /* 0x0001e40008040000 */
[----:B0-----:R-:W-:Y:S01]  /*0120*/  NOP ;  /* 0x0000000000007918 */ /* 0x001fe20000000000 */
.L_x_1:
[----:B------:R-:W-:Y:S05]  /*0130*/  BSYNC B0 ;  /* 0x0000000000007941 */ /* 0x000fea0003800000 */
.L_x_0:
[----:B------:R-:W0:Y:S02]  /*0140*/  SHFL.IDX PT, R3, R0, RZ, 0x1f ;  /* 0x00001fff00037589 */ /* 0x000e2400000e0000 */
[----:B0-----:R-:W-:-:S13]  /*0150*/  ISETP.NE.AND P0, PT, R3, RZ, PT ;  /* 0x000000ff0300720c */ /* 0x001fda0003f05270 */
[----:B------:R-:W-:Y:S05]  /*0160*/  @P0 BRA `(.L_x_2) ;  /* 0x0000000000680947 */ /* 0x000fea0003800000 */
[----:B------:R-:W0:Y:S01]  /*0170*/  S2UR UR8, SR_CgaCtaId ;  /* 0x00000000000879c3 */ /* 0x000e220000008800 */
[----:B------:R-:W-:Y:S01]  /*0180*/  UMOV UR4, 0x400 ;  /* 0x0000040000047882 */ /* 0x000fe20000000000 */
[----:B------:R-:W-:Y:S01]  /*0190*/  UMOV UR5, 0x1 ;  /* 0x0000000100057882 */ /* 0x000fe20000000000 */
[----:B------:R-:W-:Y:S01]  /*01a0*/  UMOV UR6, 0x80 ;  /* 0x0000008000067882 */ /* 0x000fe20000000000 */
[----:B------:R-:W-:Y:S01]  /*01b0*/  ELECT P0, URZ, PT ;  /* 0x00000000003f782f */ /* 0x000fe20003800000 */
[----:B------:R-:W-:-:S04]  /*01c0*/  UIADD3 UR6, -UR6, 0x100000, URZ ;  /* 0x0010000006067890 */ /* 0x000fc8000fffe13f */
[----:B------:R-:W-:Y:S02]  /*01d0*/  USHF.L.U32 UR7, UR6, 0xb, URZ ;  /* 0x0000000b06077899 */ /* 0x000fe4000800063f */
[----:B------:R-:W-:Y:S02]  /*01e0*/  USHF.L.U32 UR6, UR6, 0x1, URZ ;  /* 0x0000000106067899 */ /* 0x000fe4000800063f */
[----:B0-----:R-:W-:Y:S02]  /*01f0*/  ULEA UR8, UR8, UR4, 0x18 ;  /* 0x0000000408087291 */ /* 0x001fe4000f8ec03f */
[----:B------:R-:W-:-:S04]  /*0200*/  UIADD3 UR4, -UR5, 0x100000, URZ ;  /* 0x0010000005047890 */ /* 0x000fc8000fffe13f */
[----:B------:R-:W-:Y:S02]  /*0210*/  USHF.L.U32 UR5, UR4, 0xb, URZ ;  /* 0x0000000b04057899 */ /* 0x000fe4000800063f */
[----:B------:R-:W-:Y:S01]  /*0220*/  USHF.L.U32 UR4, UR4, 0x1, URZ ;  /* 0x0000000104047899 */ /* 0x000fe2000800063f */
[----:B------:R-:W0:Y:S11]  /*0230*/  FENCE.VIEW.ASYNC.S ;  /* 0x00000000000073c6 */ /* 0x000e360000000000 */
[----:B0-----:R0:W1:Y:S01]  /*0240*/  SYNCS.EXCH.64 URZ, [UR8], UR4 ;  /* 0x00000004083f75b2 */ /* 0x0010620008000100 */
[----:B------:R0:W2:Y:S01]  /*0250*/  SYNCS.EXCH.64 URZ, [UR8+0x30], UR6 ;  /* 0x00003006083f75b2 */ /* 0x0000a20008000100 */
[----:B------:R0:W3:Y:S01]  /*0260*/  SYNCS.EXCH.64 URZ, [UR8+0x8], UR4 ;  /* 0x00000804083f75b2 */ /* 0x0000e20008000100 */
[----:B------:R0:W4:Y:S01]  /*0270*/  SYNCS.EXCH.64 URZ, [UR8+0x38], UR6 ;  /* 0x00003806083f75b2 */ /* 0x0001220008000100 */
[----:B------:R0:W0:Y:S01]  /*0280*/  SYNCS.EXCH.64 URZ, [UR8+0x10], UR4 ;  /* 0x00001004083f75b2 */ /* 0x0000220008000100 */
[----:B------:R0:W0:Y:S01]  /*0290*/  SYNCS.EXCH.64 URZ, [UR8+0x40], UR6 ;  /* 0x00004006083f75b2 */ /* 0x0000220008000100 */
[----:B------:R0:W0:Y:S01]  /*02a0*/  SYNCS.EXCH.64 URZ, [UR8+0x18], UR4 ;  /* 0x00001804083f75b2 */ /* 0x0000220008000100 */
[----:B------:R0:W0:Y:S01]  /*02b0*/  SYNCS.EXCH.64 URZ, [UR8+0x48], UR6 ;  /* 0x00004806083f75b2 */ /* 0x0000220008000100 */
[----:B------:R0:W0:Y:S01]  /*02c0*/  SYNCS.EXCH.64 URZ, [UR8+0x20], UR4 ;  /* 0x00002004083f75b2 */ /* 0x0000220008000100 */
[----:B------:R0:W0:Y:S01]  /*02d0*/  SYNCS.EXCH.64 URZ, [UR8+0x50], UR6 ;  /* 0x00005006083f75b2 */ /* 0x0000220008000100 */
[----:B------:R0:W0:Y:S01]  /*02e0*/  SYNCS.EXCH.64 URZ, [UR8+0x28], UR4 ;  /* 0x00002804083f75b2 */ /* 0x0000220008000100 */
[----:B------:R0:W0:Y:S01]  /*02f0*/  SYNCS.EXCH.64 URZ, [UR8+0x58], UR6 ;  /* 0x00005806083f75b2 */ /* 0x0000220008000100 */
[----:B------:R-:W-:Y:S01]  /*0300*/  NOP ;  /* 0x0000000000007918 */ /* 0x000fe20000000000 */
.L_x_2:
[----:B------:R-:W5:Y:S01]  /*0310*/  SHFL.IDX PT, R6, R0, RZ, 0x1f ;  /* 0x00001fff00067589 */ /* 0x000f6200000e0000 */
[----:B------:R-:W-:Y:S01]  /*0320*/  ELECT P0, URZ, PT ;  /* 0x00000000003f782f */ /* 0x000fe20003800000 */
[----:B------:R-:W-:Y:S01]  /*0330*/  NOP ;  /* 0x0000000000007918 */ /* 0x000fe20000000000 */
[----:B------:R-:W-:Y:S01]  /*0340*/  ELECT P1, URZ, PT ;  /* 0x00000000003f782f */ /* 0x000fe20003820000 */
[----:B------:R1:W2:Y:S01]  /*0350*/  SHFL.IDX PT, R3, R0, RZ, 0x1f ;  /* 0x00001fff00037589 */ /* 0x0002a200000e0000 */
[----:B0-----:R-:W-:Y:S01]  /*0360*/  UMOV UR4, 0x20 ;  /* 0x0000002000047882 */ /* 0x001fe20000000000 */
[----:B------:R-:W-:Y:S01]  /*0370*/  UMOV UR11, 0x80 ;  /* 0x00000080000b7882 */ /* 0x000fe20000000000 */
[----:B------:R-:W-:Y:S01]  /*0380*/  NOP ;  /* 0x0000000000007918 */ /* 0x000fe20000000000 */
[----:B------:R-:W0:Y:S01]  /*0390*/  SHFL.IDX PT, R4, R4, RZ, 0x1f ;  /* 0x00001fff04047589 */ /* 0x000e2200000e0000 */
[C---:B------:R-:W-:Y:S01]  /*03a0*/  VIADD R31, R7.reuse, 0xffffffff ;  /* 0xffffffff071f7836 */ /* 0x040fe20000000000 */
[----:B------:R-:W-:Y:S01]  /*03b0*/  ULDC.64 UR36, c[0x0][0x208] ;  /* 0x0000820000247ab9 */ /* 0x000fe20000000a00 */
[----:B------:R-:W-:-:S02]  /*03c0*/  ISETP.NE.AND P2, PT, R7, RZ, PT ;  /* 0x000000ff0700720c */ /* 0x000fc40003f45270 */
[----:B-1----:R-:W-:Y:S02]  /*03d0*/  SHF.R.S32.HI R0, RZ, 0x1f, R5 ;  /* 0x0000001fff007819 */ /* 0x002fe40000011405 */
[----:B------:R-:W-:Y:S02]  /*03e0*/  ISETP.GE.U32.AND P3, PT, R31, 0x2, PT ;  /* 0x000000021f00780c */ /* 0x000fe40003f66070 */
[----:B------:R-:W-:-:S04]  /*03f0*/  LEA.HI R0, R0, R5, RZ, 0x7 ;  /* 0x0000000500007211 */ /* 0x000fc800078f38ff */
[----:B------:R-:W-:Y:S02]  /*0400*/  LOP3.LUT R0, R0, 0xffffff80, RZ, 0xc0, !PT ;  /* 0xffffff8000007812 */ /* 0x000fe400078ec0ff */
[----:B-----5:R-:W-:Y:S02]  /*0410*/  ISETP.NE.OR P0, PT, R6, RZ, !P0 ;  /* 0x000000ff0600720c */ /* 0x020fe40004705670 */
[----:B--2---:R-:W-:Y:S02]  /*0420*/  ISETP.NE.OR P1, PT, R3, RZ, !P1 ;  /* 0x000000ff0300720c */ /* 0x004fe40004f25670 */
[----:B------:R-:W-:Y:S02]  /*0430*/  SHF.R.S32.HI R3, RZ, 0x1f, R2 ;  /* 0x0000001fff037819 */ /* 0x000fe40000011402 */
[----:B0-----:R-:W-:Y:S01]  /*0440*/  R2UR UR43, R4 ;  /* 0x00000000042b72ca */ /* 0x001fe200000e0000 */
[----:B------:R-:W-:Y:S01]  /*0450*/  IMAD.IADD R4, R5, 0x1, -R0 ;  /* 0x0000000105047824 */ /* 0x000fe200078e0a00 */
[----:B------:R-:W-:-:S05]  /*0460*/  LEA.HI R3, R3, R2, RZ, 0x2 ;  /* 0x0000000203037211 */ /* 0x000fca00078f10ff */
[----:B------:R-:W-:Y:S01]  /*0470*/  VOTEU.ALL UP0, P0 ;  /* 0x00000000003f7886 */ /* 0x000fe20000000000 */
[----:B------:R-:W-:Y:S01]  /*0480*/  LOP3.LUT R3, R3, 0xfffffffc, RZ, 0xc0, !PT ;  /* 0xfffffffc03037812 */ /* 0x000fe200078ec0ff */
[----:B------:R-:W-:-:S03]  /*0490*/  VOTEU.ALL UP1, P1 ;  /* 0x00000000003f7886 */ /* 0x000fc60000820000 */
[----:B------:R-:W0:Y:S01]  /*04a0*/  @!UP0 S2UR UR7, SR_CgaCtaId ;  /* 0x00000000000789c3 */ /* 0x000e220000008800 */
[----:B------:R-:W-:Y:S01]  /*04b0*/  @!UP0 UMOV UR6, 0x400 ;  /* 0x0000040000068882 */ /* 0x000fe20000000000 */
[----:B------:R-:W-:-:S04]  /*04c0*/  @!UP0 UIADD3 UR4, -UR4, 0x100000, URZ ;  /* 0x0010000004048890 */ /* 0x000fc8000fffe13f */
[----:B------:R-:W-:Y:S02]  /*04d0*/  @!UP0 USHF.L.U32 UR5, UR4, 0xb, URZ ;  /* 0x0000000b04058899 */ /* 0x000fe4000800063f */
[----:B------:R-:W-:Y:S01]  /*04e0*/  @!UP0 USHF.L.U32 UR4, UR4, 0x1, URZ ;  /* 0x0000000104048899 */ /* 0x000fe2000800063f */
[----:B------:R-:W-:Y:S01]  /*04f0*/  IMAD.IADD R14, R2, 0x1, -R3 ;  /* 0x00000001020e7824 */ /* 0x000fe200078e0a03 */
[----:B------:R-:W-:Y:S01]  /*0500*/  @!UP1 UMOV UR9, 0x400 ;  /* 0x0000040000099882 */ /* 0x000fe20000000000 */
[----:B------:R-:W-:Y:S01]  /*0510*/  VOTEU.ALL UP2, P1 ;  /* 0x00000000003f7886 */ /* 0x000fe20000840000 */
[----:B------:R-:W-:Y:S01]  /*0520*/  VOTEU.ALL UP3, P1 ;  /* 0x00000000003f7886 */ /* 0x000fe20000860000 */
[----:B------:R-:W-:Y:S01]  /*0530*/  VOTEU.ALL UP4, P1 ;  /* 0x00000000003f7886 */ /* 0x000fe20000880000 */
[----:B------:R-:W1:Y:S01]  /*0540*/  @!UP1 S2UR UR10, SR_CgaCtaId ;  /* 0x00000000000a99c3 */ /* 0x000e620000008800 */
[----:B------:R-:W-:Y:S01]  /*0550*/  VOTEU.ALL UP5, P1 ;  /* 0x00000000003f7886 */ /* 0x000fe200008a0000 */
[----:B0-----:R-:W-:-:S02]  /*0560*/  @!UP0 ULEA UR8, UR7, UR6, 0x18 ;  /* 0x0000000607088291 */ /* 0x001fc4000f8ec03f */
[----:B------:R-:W-:-:S04]  /*0570*/  @!UP1 UIADD3 UR6, -UR11, 0x100000, URZ ;  /* 0x001000000b069890 */ /* 0x000fc8000fffe13f */
[----:B------:R-:W-:Y:S02]  /*0580*/  @!UP1 USHF.L.U32 UR7, UR6, 0xb, URZ ;  /* 0x0000000b06079899 */ /* 0x000fe4000800063f */
[----:B------:R-:W-:Y:S01]  /*0590*/  @!UP1 USHF.L.U32 UR6, UR6, 0x1, URZ ;  /* 0x0000000106069899 */ /* 0x000fe2000800063f */
[----:B------:R-:W-:Y:S01]  /*05a0*/  VOTEU.ALL UP0, P0 ;  /* 0x00000000003f7886 */ /* 0x000fe20000000000 */
[----:B-1----:R-:W-:Y:S01]  /*05b0*/  @!UP1 ULEA UR9, UR10, UR9, 0x18 ;  /* 0x000000090a099291 */ /* 0x002fe2000f8ec03f */
[----:B------:R-:W-:Y:S02]  /*05c0*/  VOTEU.ALL UP1, P0 ;  /* 0x00000000003f7886 */ /* 0x000fe40000020000 */
[----:B------:R-:W-:Y:S01]  /*05d0*/  ULDC.64 UR10, c[0x0][0x598] ;  /* 0x00016600000a7ab9 */ /* 0x000fe20000000a00 */
[----:B------:R-:W-:Y:S01]  /*05e0*/  ISETP.NE.AND P0, PT, R14, 0x3, PT ;  /* 0x000000030e00780c */ /* 0x000fe20003f05270 */
[----:B------:R-:W0:Y:S02]  /*05f0*/  FENCE.VIEW.ASYNC.S ;  /* 0x00000000000073c6 */ /* 0x000e240000000000 */
[----:B0-----:R0:W3:Y:S01]  /*0600*/  @!UP0 SYNCS.EXCH.64 URZ, [UR8+0x90], UR4 ;  /* 0x00009004083f85b2 */ /* 0x0010e20008000100 */
[----:B------:R-:W-:-:S02]  /*0610*/  ISETP.NE.U32.AND P1, PT, RZ, UR10, PT ;  /* 0x0000000aff007c0c */ /* 0x000fc4000bf25070 */
[----:B------:R-:W-:Y:S02]  /*0620*/  ISETP.EQ.OR P0, PT, R14, RZ, !P0 ;  /* 0x000000ff0e00720c */ /* 0x000fe40004702670 */
[----:B------:R-:W-:Y:S02]  /*0630*/  ISETP.NE.AND.EX P1, PT, RZ, UR11, PT, P1 ;  /* 0x0000000bff007c0c */ /* 0x000fe4000bf25310 */
[----:B------:R-:W-:-:S04]  /*0640*/  ISETP.EQ.AND P0, PT, R7, RZ, P0 ;  /* 0x000000ff0700720c */ /* 0x000fc80000702270 */
[----:B------:R-:W-:-:S04]  /*0650*/  SEL R23, RZ, 0x1, !P0 ;  /* 0x00000001ff177807 */ /* 0x000fc80004000000 */
[----:B------:R-:W-:Y:S01]  /*0660*/  SEL R23, R23, 0x2, P3 ;  /* 0x0000000217177807 */ /* 0x000fe20001800000 */
[----:B------:R0:W3:Y:S01]  /*0670*/  @!UP1 SYNCS.EXCH.64 URZ, [UR8+0x98], UR4 ;  /* 0x00009804083f95b2 */ /* 0x0000e20008000100 */
[----:B------:R-:W-:Y:S01]  /*0680*/  NOP ;  /* 0x0000000000007918 */ /* 0x000fe20000000000 */
[----:B------:R0:W3:Y:S01]  /*0690*/  @!UP2 SYNCS.EXCH.64 URZ, [UR9+0x70], UR6 ;  /* 0x00007006093fa5b2 */ /* 0x0000e20008000100 */
[----:B------:R0:W3:Y:S01]  /*06a0*/  @!UP3 SYNCS.EXCH.64 URZ, [UR9+0x78], UR6 ;  /* 0x00007806093fb5b2 */ /* 0x0000e20008000100 */
[----:B------:R0:W3:Y:S01]  /*06b0*/  @!UP4 SYNCS.EXCH.64 URZ, [UR9+0x80], UR6 ;  /* 0x00008006093fc5b2 */ /* 0x0000e20008000100 */
[----:B------:R0:W3:Y:S01]  /*06c0*/  @!UP5 SYNCS.EXCH.64 URZ, [UR9+0x88], UR6 ;  /* 0x00008806093fd5b2 */ /* 0x0000e20008000100 */
[----:B------:R-:W-:Y:S01]  /*06d0*/  NOP ;  /* 0x0000000000007918 */ /* 0x000fe20000000000 */
[----:B---34-:R-:W-:Y:S06]  /*06e0*/  BAR.SYNC.DEFER_BLOCKING 0x0 ;  /* 0x0000000000007b1d */ /* 0x018fec0000010000 */
[----:B0-----:R-:W-:Y:S05]  /*06f0*/  @!P1 BRA `(.L_x_3) ;  /* 0x00000000001c9947 */ /* 0x001fea0003800000 */
[----:B------:R-:W0:Y:S02]  /*0700*/  LDC.64 R2, c[0x0][0x598] ;  /* 0x00016600ff027b82 */ /* 0x000e240000000a00 */
[----:B0-----:R-:W2:Y:S02]  /*0710*/  LDG.E.64 R2, desc[UR36][R2.64] ;  /* 0x0000002402027981 */ /* 0x001ea4000c1e1b00 */
[----:B--2---:R-:W-:-:S04]  /*0720*/  ISETP.NE.U32.AND P0, PT, R2, RZ, PT ;  /* 0x000000ff0200720c */ /* 0x004fc80003f05070 */
[----:B------:R-:W-:-:S13]  /*0730*/  ISETP.NE.AND.EX P0, PT, R3, RZ, PT, P0 ;  /* 0x000000ff0300720c */ /* 0x000fda0003f05300 */
[----:B------:R-:W-:Y:S05]  /*0740*/  @!P0 BRA `(.L_x_3) ;  /* 0x0000000000088947 */ /* 0x000fea0003800000 */
[----:B------:R1:W5:Y:S01]  /*0750*/  LD.E R56, desc[UR36][R2.64] ;  /* 0x0000002402387980 */ /* 0x000362000c101900 */
[----:B------:R-:W-:Y:S05]  /*0760*/  BRA `(.L_x_4) ;  /* 0x0000000000247947 */ /* 0x000fea0003800000 */
.L_x_3:
[----:B------:R-:W-:Y:S02]  /*0770*/  ULDC.64 UR4, c[0x0][0x588] ;  /* 0x0001620000047ab9 */ /* 0x000fe40000000a00 */
[----:B------:R-:W-:-:S04]  /*0780*/  ISETP.NE.U32.AND P0, PT, RZ, UR4, PT ;  /* 0x00000004ff007c0c */ /* 0x000fc8000bf05070 */
[----:B------:R-:W-:-:S13]  /*0790*/  ISETP.NE.AND.EX P0, PT, RZ, UR5, PT, P0 ;  /* 0x00000005ff007c0c */ /* 0x000fda000bf05300 */
[----:B------:R-:W-:Y:S05]  /*07a0*/  @!P0 BRA `(.L_x_5) ;  /* 0x00000000000c8947 */ /* 0x000fea0003800000 */
[----:B------:R-:W0:Y:S02]  /*07b0*/  LDC.64 R56, c[0x0][0x588] ;  /* 0x00016200ff387b82 */ /* 0x000e240000000a00 */
[----:B0-----:R0:W5:Y:S01]  /*07c0*/  LDG.E R56, desc[UR36][R56.64] ;  /* 0x0000002438387981 */ /* 0x001162000c1e1900 */
[----:B------:R-:W-:Y:S05]  /*07d0*/  BRA `(.L_x_4) ;  /* 0x0000000000087947 */ /* 0x000fea0003800000 */
.L_x_5:
[----:B------:R-:W-:Y:S02]  /*07e0*/  ULDC UR4, c[0x0][0x580] ;  /* 0x0001600000047ab9 */ /* 0x000fe40000000800 */
[----:B------:R-:W-:-:S07]  /*07f0*/  IMAD.U32 R56, RZ, RZ, UR4 ;  /* 0x00000004ff387e24 */ /* 0x000fce000f8e00ff */
.L_x_4:
[----:B------:R-:W-:Y:S02]  /*0800*/  ULDC.64 UR4, c[0x0][0x5a0] ;  /* 0x0001680000047ab9 */ /* 0x000fe40000000a00 */
[----:B------:R-:W-:-:S04]  /*0810*/  ISETP.NE.U32.AND P0, PT, RZ, UR4, PT ;  /* 0x00000004ff007c0c */ /* 0x000fc8000bf05070 */
[----:B------:R-:W-:-:S13]  /*0820*/  ISETP.NE.AND.EX P0, PT, RZ, UR5, PT, P0 ;  /* 0x00000005ff007c0c */ /* 0x000fda000bf05300 */
[----:B------:R-:W-:Y:S05]  /*0830*/  @!P0 BRA `(.L_x_6) ;  /* 0x00000000001c8947 */ /* 0x000fea0003800000 */
[----:B-1----:R-:W1:Y:S02]  /*0840*/  LDC.64 R2, c[0x0][0x5a0] ;  /* 0x00016800ff027b82 */ /* 0x002e640000000a00 */
[----:B-1----:R-:W2:Y:S02]  /*0850*/  LDG.E.64 R2, desc[UR36][R2.64] ;  /* 0x0000002402027981 */ /* 0x002ea4000c1e1b00 */
[----:B--2---:R-:W-:-:S04]  /*0860*/  ISETP.NE.U32.AND P0, PT, R2, RZ, PT ;  /* 0x000000ff0200720c */ /* 0x004fc80003f05070 */
[----:B------:R-:W-:-:S13]  /*0870*/  ISETP.NE.AND.EX P0, PT, R3, RZ, PT, P0 ;  /* 0x000000ff0300720c */ /* 0x000fda0003f05300 */
[----:B------:R-:W-:Y:S05]  /*0880*/  @!P0 BRA `(.L_x_6) ;  /* 0x0000000000088947 */ /* 0x000fea0003800000 */
[----:B0-----:R2:W5:Y:S01]  /*0890*/  LD.E R57, desc[UR36][R2.64] ;  /* 0x0000002402397980 */ /* 0x001562000c101900 */
[----:B------:R-:W-:Y:S05]  /*08a0*/  BRA `(.L_x_7) ;  /* 0x0000000000247947 */ /* 0x000fea0003800000 */
.L_x_6:
[----:B------:R-:W-:Y:S02]  /*08b0*/  ULDC.64 UR4, c[0x0][0x590] ;  /* 0x0001640000047ab9 */ /* 0x000fe40000000a00 */
[----:B------:R-:W-:-:S04]  /*08c0*/  ISETP.NE.U32.AND P0, PT, RZ, UR4, PT ;  /* 0x00000004ff007c0c */ /* 0x000fc8000bf05070 */
[----:B------:R-:W-:-:S13]  /*08d0*/  ISETP.NE.AND.EX P0, PT, RZ, UR5, PT, P0 ;  /* 0x00000005ff007c0c */ /* 0x000fda000bf05300 */
[----:B------:R-:W-:Y:S05]  /*08e0*/  @!P0 BRA `(.L_x_8) ;  /* 0x00000000000c8947 */ /* 0x000fea0003800000 */
[----:B-1----:R-:W0:Y:S02]  /*08f0*/  LDC.64 R2, c[0x0][0x590] ;  /* 0x00016400ff027b82 */ /* 0x002e240000000a00 */
[----:B0-----:R0:W5:Y:S01]  /*0900*/  LDG.E R57, desc[UR36][R2.64] ;  /* 0x0000002402397981 */ /* 0x001162000c1e1900 */
[----:B------:R-:W-:Y:S05]  /*0910*/  BRA `(.L_x_7) ;  /* 0x0000000000087947 */ /* 0x000fea0003800000 */
.L_x_8:
[----:B------:R-:W-:Y:S02]  /*0920*/  ULDC UR4, c[0x0][0x584] ;  /* 0x0001610000047ab9 */ /* 0x000fe40000000800 */
[----:B0-----:R-:W-:-:S07]  /*0930*/  IMAD.U32 R57, RZ, RZ, UR4 ;  /* 0x00000004ff397e24 */ /* 0x001fce000f8e00ff */
.L_x_7:
[----:B012---:R-:W0:Y:S01]  /*0940*/  LDC R2, c[0x0][0x65c] ;  /* 0x00019700ff027b82 */ /* 0x007e220000000800 */
[----:B------:R-:W1:Y:S01]  /*0950*/  S2R R15, SR_CTAID.Y ;  /* 0x00000000000f7919 */ /* 0x000e620000002600 */
[----:B------:R-:W-:Y:S01]  /*0960*/  ULDC UR6, c[0x0][0x28c] ;  /* 0x0000a30000067ab9 */ /* 0x000fe20000000800 */
[----:B------:R-:W-:Y:S01]  /*0970*/  ISETP.NE.AND P0, PT, R7, 0x2, PT ;  /* 0x000000020700780c */ /* 0x000fe20003f05270 */
[----:B------:R-:W-:Y:S01]  /*0980*/  UIADD3 UR6, UR6, 0x1f, URZ ;  /* 0x0000001f06067890 */ /* 0x000fe2000fffe03f */
[----:B------:R-:W2:Y:S01]  /*0990*/  S2R R6, SR_CTAID.X ;  /* 0x0000000000067919 */ /* 0x000ea20000002500 */
[----:B------:R-:W-:Y:S01]  /*09a0*/  UMOV UR39, URZ ;  /* 0x0000003f00277c82 */ /* 0x000fe20008000000 */
[----:B------:R-:W-:Y:S01]  /*09b0*/  UMOV UR38, URZ ;  /* 0x0000003f00267c82 */ /* 0x000fe20008000000 */
[----:B------:R-:W-:Y:S01]  /*09c0*/  USHF.R.S32.HI UR7, URZ, 0x1f, UR6 ;  /* 0x0000001f3f077899 */ /* 0x000fe20008011406 */
[----:B------:R-:W-:-:S03]  /*09d0*/  ULDC.64 UR8, c[0x0][0x650] ;  /* 0x0001940000087ab9 */ /* 0x000fc60000000a00 */
[----:B------:R-:W-:-:S04]  /*09e0*/  ULEA.HI UR7, UR7, UR6, URZ, 0x5 ;  /* 0x0000000607077291 */ /* 0x000fc8000f8f283f */
[----:B------:R-:W-:Y:S01]  /*09f0*/  USHF.R.S32.HI UR40, URZ, 0x5, UR7 ;  /* 0x000000053f287899 */ /* 0x000fe20008011407 */
[----:B0-----:R-:W-:-:S13]  /*0a00*/  ISETP.NE.AND P1, PT, R2, 0x1, PT ;  /* 0x000000010200780c */ /* 0x001fda0003f25270 */
[----:B------:R-:W2:Y:S01]  /*0a10*/  @P1 LDC R17, c[0x0][0x10] ;  /* 0x00000400ff111b82 */ /* 0x000ea20000000800 */
[----:B-1----:R-:W-:Y:S02]  /*0a20*/  @P1 IMAD.MOV.U32 R8, RZ, RZ, R15 ;  /* 0x000000ffff081224 */ /* 0x002fe400078e000f */
[----:B------:R-:W-:Y:S02]  /*0a30*/  @P1 IMAD.MOV.U32 R9, RZ, RZ, RZ ;  /* 0x000000ffff091224 */ /* 0x000fe400078e00ff */
[----:B------:R-:W-:-:S03]  /*0a40*/  @P1 IMAD.MOV.U32 R7, RZ, RZ, RZ ;  /* 0x000000ffff071224 */ /* 0x000fc600078e00ff */
[----:B------:R-:W0:Y:S01]  /*0a50*/  @!P1 LDC R3, c[0x0][0xc] ;  /* 0x00000300ff039b82 */ /* 0x000e220000000800 */
[----:B------:R-:W-:Y:S01]  /*0a60*/  ULDC UR4, c[0x0][0xc] ;  /* 0x0000030000047ab9 */ /* 0x000fe20000000800 */
[----:B------:R-:W-:Y:S02]  /*0a70*/  ULDC UR5, c[0x0][0x10] ;  /* 0x0000040000057ab9 */ /* 0x000fe40000000800 */
[----:B------:R-:W-:-:S04]  /*0a80*/  UIMAD.WIDE.U32 UR4, UR4, UR5, URZ ;  /* 0x00000005040472a5 */ /* 0x000fc8000f8e003f */
[----:B------:R-:W1:Y:S01]  /*0a90*/  LDC R0, c[0x0][0x14] ;  /* 0x00000500ff007b82 */ /* 0x000e620000000800 */
[----:B--2---:R-:W-:-:S04]  /*0aa0*/  @P1 IMAD.WIDE.U32 R16, R6, R17, R8 ;  /* 0x0000001106101225 */ /* 0x004fc800078e0008 */
[----:B------:R-:W-:Y:S02]  /*0ab0*/  @P1 IMAD.IADD R17, R17, 0x1, R7 ;  /* 0x0000000111111824 */ /* 0x000fe400078e0207 */
[----:B------:R-:W-:Y:S02]  /*0ac0*/  IMAD.MOV.U32 R7, RZ, RZ, RZ ;  /* 0x000000ffff077224 */ /* 0x000fe400078e00ff */
[----:B0-----:R-:W-:-:S04]  /*0ad0*/  @!P1 IMAD.WIDE.U32 R8, R3, R15, R6 ;  /* 0x0000000f03089225 */ /* 0x001fc800078e0006 */
[----:B------:R-:W-:Y:S02]  /*0ae0*/  @!P1 IMAD.MOV.U32 R16, RZ, RZ, R8 ;  /* 0x000000ffff109224 */ /* 0x000fe400078e0008 */
[----:B-1----:R-:W-:-:S04]  /*0af0*/  IMAD.WIDE.U32 R10, R0, UR4, RZ ;  /* 0x00000004000a7c25 */ /* 0x002fc8000f8e00ff */
[----:B------:R-:W-:Y:S01]  /*0b00*/  IMAD R3, R0, UR5, RZ ;  /* 0x0000000500037c24 */ /* 0x000fe2000f8e02ff */
[----:B------:R0:W-:Y:S01]  /*0b10*/  STL.64 [R1], R10 ;  /* 0x0000000a01007387 */ /* 0x0001e20000100a00 */
[----:B------:R-:W-:Y:S02]  /*0b20*/  @!P1 IMAD.MOV.U32 R17, RZ, RZ, R9 ;  /* 0x000000ffff119224 */ /* 0x000fe400078e0009 */
[----:B------:R-:W-:Y:S01]  /*0b30*/  IMAD.IADD R0, R11, 0x1, R3 ;  /* 0x000000010b007824 */ /* 0x000fe200078e0203 */
[----:B------:R-:W-:Y:S06]  /*0b40*/  @P0 BRA `(.L_x_9) ;  /* 0x0000000000200947 */ /* 0x000fec0003800000 */
[----:B------:R-:W-:Y:S01]  /*0b50*/  UISETP.GE.U32.AND UP0, UPT, UR40, 0x6, UPT ;  /* 0x000000062800788c */ /* 0x000fe2000bf06070 */
[----:B------:R-:W-:Y:S01]  /*0b60*/  IADD3 R16, P0, R16, R10, RZ ;  /* 0x0000000a10107210 */ /* 0x000fe20007f1e0ff */
[----:B------:R-:W-:Y:S01]  /*0b70*/  UIMAD.WIDE.U32 UR4, UR40, -0x55555555, URZ ;  /* 0xaaaaaaab280478a5 */ /* 0x000fe2000f8e003f */
[----:B------:R-:W-:-:S03]  /*0b80*/  UMOV UR38, URZ ;  /* 0x0000003f00267c82 */ /* 0x000fc60008000000 */
[----:B------:R-:W-:Y:S01]  /*0b90*/  USHF.R.U32.HI UR4, URZ, 0x2, UR5 ;  /* 0x000000023f047899 */ /* 0x000fe20008011605 */
[----:B------:R-:W-:-:S03]  /*0ba0*/  IMAD.X R17, R0, 0x1, R17, P0 ;  /* 0x0000000100117824 */ /* 0x000fc600000e0611 */
[----:B------:R-:W-:Y:S02]  /*0bb0*/  UIMAD UR39, UR4, -0x6, UR40 ;  /* 0xfffffffa042778a4 */ /* 0x000fe4000f8e0228 */
[----:B------:R-:W-:-:S12]  /*0bc0*/  @UP0 ULOP3.LUT UR38, UR4, 0x1, URZ, 0xc0, !UPT ;  /* 0x0000000104260892 */ /* 0x000fd8000f8ec03f */
.L_x_9:
[----:B------:R-:W-:Y:S01]  /*0bd0*/  ISETP.GE.U32.AND P0, PT, R16, UR8, PT ;  /* 0x0000000810007c0c */ /* 0x000fe2000bf06070 */
[----:B------:R-:W-:Y:S01]  /*0be0*/  IMAD.MOV.U32 R22, RZ, RZ, -0x1 ;  /* 0xffffffffff167424 */ /* 0x000fe200078e00ff */
[----:B------:R-:W-:Y:S01]  /*0bf0*/  PRMT R3, RZ, 0x7610, R3 ;  /* 0x00007610ff037816 */ /* 0x000fe20000000003 */
[----:B------:R-:W-:Y:S01]  /*0c00*/  IMAD.MOV.U32 R19, RZ, RZ, -0x1 ;  /* 0xffffffffff137424 */ /* 0x000fe200078e00ff */
[----:B------:R-:W-:Y:S01]  /*0c10*/  ISETP.GE.U32.AND.EX P0, PT, R17, UR9, PT, P0 ;  /* 0x0000000911007c0c */ /* 0x000fe2000bf06100 */
[----:B------:R-:W-:-:S12]  /*0c20*/  IMAD.MOV.U32 R18, RZ, RZ, -0x1 ;  /* 0xffffffffff127424 */ /* 0x000fd800078e00ff */
[----:B------:R-:W-:Y:S05]  /*0c30*/  @P0 BRA `(.L_x_10) ;  /* 0x0000000400580947 */ /* 0x000fea0003800000 */
[----:B------:R-:W1:Y:S01]  /*0c40*/  LDC.64 R20, c[0x0][0x628] ;  /* 0x00018a00ff147b82 */ /* 0x000e620000000a00 */
[----:B------:R-:W-:Y:S02]  /*0c50*/  IMAD.MOV.U32 R8, RZ, RZ, R16 ;  /* 0x000000ffff087224 */ /* 0x000fe400078e0010 */
[----:B------:R-:W-:-:S05]  /*0c60*/  IMAD.MOV.U32 R9, RZ, RZ, R17 ;  /* 0x000000ffff097224 */ /* 0x000fca00078e0011 */
[----:B------:R-:W2:Y:S08]  /*0c70*/  LDC R18, c[0x0][0x630] ;  /* 0x00018c00ff127b82 */ /* 0x000eb00000000800 */
[----:B------:R-:W3:Y:S01]  /*0c80*/  LDC.64 R24, c[0x0][0x620] ;  /* 0x00018800ff187b82 */ /* 0x000ee20000000a00 */
[----:B-1----:R-:W-:-:S04]  /*0c90*/  ISETP.NE.U32.AND P0, PT, R20, RZ, PT ;  /* 0x000000ff1400720c */ /* 0x002fc80003f05070 */
[----:B------:R-:W-:-:S13]  /*0ca0*/  ISETP.NE.AND.EX P0, PT, R21, RZ, PT, P0 ;  /* 0x000000ff1500720c */ /* 0x000fda0003f05300 */
[----:B--23--:R-:W-:Y:S05]  /*0cb0*/  @!P0 BRA `(.L_x_11) ;  /* 0x0000000000288947 */ /* 0x00cfea0003800000 */
[----:B------:R-:W1:Y:S02]  /*0cc0*/  LDC R3, c[0x0][0x634] ;  /* 0x00018d00ff037b82 */ /* 0x000e640000000800 */
[----:B-1----:R-:W-:-:S05]  /*0cd0*/  IADD3 R3, P0, R16, R3, RZ ;  /* 0x0000000310037210 */ /* 0x002fca0007f1e0ff */
[----:B------:R-:W-:-:S04]  /*0ce0*/  IMAD.X R19, RZ, RZ, R17, P0 ;  /* 0x000000ffff137224 */ /* 0x000fc800000e0611 */
[----:B------:R-:W-:-:S04]  /*0cf0*/  IMAD.WIDE.U32 R8, R19, R20, RZ ;  /* 0x0000001413087225 */ /* 0x000fc800078e00ff */
[----:B0-----:R-:W-:-:S04]  /*0d00*/  IMAD.WIDE.U32 R10, P0, R3, R21, R8 ;  /* 0x00000015030a7225 */ /* 0x001fc80007800008 */
[----:B------:R-:W-:-:S04]  /*0d10*/  IMAD.WIDE.U32 R8, R3, R20, RZ ;  /* 0x0000001403087225 */ /* 0x000fc800078e00ff */
[----:B------:R-:W-:Y:S01]  /*0d20*/  IMAD.X R13, RZ, RZ, RZ, P0 ;  /* 0x000000ffff0d7224 */ /* 0x000fe200000e06ff */
[----:B------:R-:W-:Y:S01]  /*0d30*/  IADD3 RZ, P0, R9, R10, RZ ;  /* 0x0000000a09ff7210 */ /* 0x000fe20007f1e0ff */
[----:B------:R-:W-:-:S04]  /*0d40*/  IMAD.MOV.U32 R12, RZ, RZ, R11 ;  /* 0x000000ffff0c7224 */ /* 0x000fc800078e000b */
[----:B------:R-:W-:-:S08]  /*0d50*/  IMAD.WIDE.U32.X R8, R19, R21, R12, P0 ;  /* 0x0000001513087225 */ /* 0x000fd000000e040c */
.L_x_11:
[-CC-:B------:R-:W-:Y:S01]  /*0d60*/  SHF.R.U64 R30, R8, R18.reuse, R9.reuse ;  /* 0x00000012081e7219 */ /* 0x180fe20000001209 */
[----:B------:R-:W1:Y:S01]  /*0d70*/  LDC R12, c[0x0][0x618] ;  /* 0x00018600ff0c7b82 */ /* 0x000e620000000800 */
[----:B------:R-:W-:Y:S01]  /*0d80*/  SHF.R.U32.HI R7, RZ, R18, R9 ;  /* 0x00000012ff077219 */ /* 0x000fe20000011609 */
[----:B------:R-:W-:Y:S01]  /*0d90*/  ULDC UR4, c[0x0][0x150] ;  /* 0x0000540000047ab9 */ /* 0x000fe20000000800 */
[----:B0-----:R-:W-:Y:S02]  /*0da0*/  IADD3 R11, P0, RZ, -R30, RZ ;  /* 0x8000001eff0b7210 */ /* 0x001fe40007f1e0ff */
[----:B------:R-:W-:-:S03]  /*0db0*/  I2FP.F32.U32 R3, R6 ;  /* 0x0000000600037245 */ /* 0x000fc60000201000 */
[----:B------:R-:W0:Y:S01]  /*0dc0*/  LDC.64 R26, c[0x0][0x640] ;  /* 0x00019000ff1a7b82 */ /* 0x000e220000000a00 */
[----:B------:R-:W-:Y:S02]  /*0dd0*/  IMAD.X R13, RZ, RZ, ~R7, P0 ;  /* 0x000000ffff0d7224 */ /* 0x000fe400000e0e07 */
[----:B------:R-:W-:Y:S01]  /*0de0*/  FMUL R3, R3, UR4 ;  /* 0x0000000403037c20 */ /* 0x000fe20008400000 */
[----:B------:R-:W-:Y:S01]  /*0df0*/  IMAD.WIDE.U32 R8, R11, R24, R16 ;  /* 0x000000180b087225 */ /* 0x000fe200078e0010 */
[----:B------:R-:W-:-:S03]  /*0e00*/  ULDC UR4, c[0x0][0x154] ;  /* 0x0000550000047ab9 */ /* 0x000fc60000000800 */
[----:B------:R-:W-:Y:S01]  /*0e10*/  IMAD R10, R13, R24, RZ ;  /* 0x000000180d0a7224 */ /* 0x000fe200078e02ff */
[----:B------:R-:W2:Y:S01]  /*0e20*/  LDC R7, c[0x0][0x144] ;  /* 0x00005100ff077b82 */ /* 0x000ea20000000800 */
[----:B------:R-:W3:Y:S02]  /*0e30*/  F2I.U32.TRUNC.NTZ R3, R3 ;  /* 0x0000000300037305 */ /* 0x000ee4000020f000 */
[----:B------:R-:W-:-:S04]  /*0e40*/  IMAD R11, R11, R25, R10 ;  /* 0x000000190b0b7224 */ /* 0x000fc800078e020a */
[----:B------:R-:W-:Y:S01]  /*0e50*/  IMAD.IADD R9, R9, 0x1, R11 ;  /* 0x0000000109097824 */ /* 0x000fe200078e020b */
[----:B------:R-:W4:Y:S01]  /*0e60*/  LDC R18, c[0x0][0x608] ;  /* 0x00018200ff127b82 */ /* 0x000f220000000800 */
[----:B------:R-:W-:-:S03]  /*0e70*/  IMAD.MOV.U32 R11, RZ, RZ, -0x1 ;  /* 0xffffffffff0b7424 */ /* 0x000fc600078e00ff */
[-C--:B-1----:R-:W-:Y:S02]  /*0e80*/  SHF.R.U64 R22, R8, R12.reuse, R9 ;  /* 0x0000000c08167219 */ /* 0x082fe40000001209 */
[----:B------:R-:W-:Y:S02]  /*0e90*/  I2FP.F32.U32 R8, R15 ;  /* 0x0000000f00087245 */ /* 0x000fe40000201000 */
[----:B------:R-:W1:Y:S01]  /*0ea0*/  LDC R24, c[0x0][0x658] ;  /* 0x00019600ff187b82 */ /* 0x000e620000000800 */
[----:B0-----:R-:W-:Y:S01]  /*0eb0*/  ISETP.NE.U32.AND P0, PT, R26, RZ, PT ;  /* 0x000000ff1a00720c */ /* 0x001fe20003f05070 */
[----:B---3--:R-:W-:Y:S01]  /*0ec0*/  IMAD.MOV R10, RZ, RZ, -R3 ;  /* 0x000000ffff0a7224 */ /* 0x008fe200078e0a03 */
[----:B------:R-:W-:Y:S01]  /*0ed0*/  SHF.R.U32.HI R9, RZ, R12, R9 ;  /* 0x0000000cff097219 */ /* 0x000fe20000011609 */
[----:B------:R-:W-:Y:S01]  /*0ee0*/  FMUL R8, R8, UR4 ;  /* 0x0000000408087c20 */ /* 0x000fe20008400000 */
[----:B------:R-:W-:-:S03]  /*0ef0*/  ISETP.NE.AND.EX P0, PT, R27, RZ, PT, P0 ;  /* 0x000000ff1b00720c */ /* 0x000fc60003f05300 */
[----:B------:R-:W0:Y:S01]  /*0f00*/  LDC R20, c[0x0][0x148] ;  /* 0x00005200ff147b82 */ /* 0x000e220000000800 */
[----:B--2---:R-:W-:-:S07]  /*0f10*/  IMAD R3, R7, R10, R6 ;  /* 0x0000000a07037224 */ /* 0x004fce00078e0206 */
[----:B------:R-:W2:Y:S01]  /*0f20*/  LDC R21, c[0x0][0x600] ;  /* 0x00018000ff157b82 */ /* 0x000ea20000000800 */
[-CC-:B----4-:R-:W-:Y:S02]  /*0f30*/  SHF.R.U64 R32, R22, R18.reuse, R9.reuse ;  /* 0x0000001216207219 */ /* 0x190fe40000001209 */
[----:B------:R-:W-:Y:S01]  /*0f40*/  SHF.R.U32.HI R7, RZ, R18, R9 ;  /* 0x00000012ff077219 */ /* 0x000fe20000011609 */
[----:B------:R-:W-:Y:S01]  /*0f50*/  IMAD.MOV.U32 R9, RZ, RZ, 0x1 ;  /* 0x00000001ff097424 */ /* 0x000fe200078e00ff */
[----:B------:R3:W4:Y:S03]  /*0f60*/  F2I.U32.TRUNC.NTZ R18, R8 ;  /* 0x0000000800127305 */ /* 0x000726000020f000 */
[----:B------:R-:W0:Y:S01]  /*0f70*/  LDC R25, c[0x0][0x648] ;  /* 0x00019200ff197b82 */ /* 0x000e220000000800 */
[-C--:B-1----:R-:W-:Y:S02]  /*0f80*/  SHF.L.U32 R6, R11, R24.reuse, RZ ;  /* 0x000000180b067219 */ /* 0x082fe400000006ff */
[----:B------:R-:W-:-:S02]  /*0f90*/  SHF.R.U64 R34, R32, R24, R7 ;  /* 0x0000001820227219 */ /* 0x000fc40000001207 */
[----:B------:R-:W-:Y:S02]  /*0fa0*/  LOP3.LUT R13, RZ, R6, RZ, 0x33, !PT ;  /* 0x00000006ff0d7212 */ /* 0x000fe400078e33ff */
[-C--:B------:R-:W-:Y:S01]  /*0fb0*/  SHF.R.U32.HI R7, RZ, R24.reuse, R7 ;  /* 0x00000018ff077219 */ /* 0x080fe20000011607 */
[----:B------:R-:W1:Y:S01]  /*0fc0*/  LDC R29, c[0x0][0x638] ;  /* 0x00018e00ff1d7b82 */ /* 0x000e620000000800 */
[----:B------:R-:W-:Y:S01]  /*0fd0*/  SHF.L.U32 R12, R9, R24, RZ ;  /* 0x00000018090c7219 */ /* 0x000fe200000006ff */
[----:B------:R-:W-:-:S06]  /*0fe0*/  IMAD.MOV.U32 R6, RZ, RZ, R34 ;  /* 0x000000ffff067224 */ /* 0x000fcc00078e0022 */
[----:B------:R-:W0:Y:S01]  /*0ff0*/  LDC R28, c[0x0][0x610] ;  /* 0x00018400ff1c7b82 */ /* 0x000e220000000800 */
[----:B---34-:R-:W-:Y:S05]  /*1000*/  @!P0 BRA `(.L_x_12) ;  /* 0x0000000000288947 */ /* 0x018fea0003800000 */
[----:B------:R-:W3:Y:S02]  /*1010*/  LDC R11, c[0x0][0x64c] ;  /* 0x00019300ff0b7b82 */ /* 0x000ee40000000800 */
[----:B---3--:R-:W-:-:S05]  /*1020*/  IADD3 R11, P0, R34, R11, RZ ;  /* 0x0000000b220b7210 */ /* 0x008fca0007f1e0ff */
[----:B------:R-:W-:-:S04]  /*1030*/  IMAD.X R19, RZ, RZ, R7, P0 ;  /* 0x000000ffff137224 */ /* 0x000fc800000e0607 */
[----:B------:R-:W-:-:S04]  /*1040*/  IMAD.WIDE.U32 R6, R19, R26, RZ ;  /* 0x0000001a13067225 */ /* 0x000fc800078e00ff */
[----:B------:R-:W-:-:S04]  /*1050*/  IMAD.WIDE.U32 R8, P0, R11, R27, R6 ;  /* 0x0000001b0b087225 */ /* 0x000fc80007800006 */
[----:B------:R-:W-:-:S04]  /*1060*/  IMAD.WIDE.U32 R6, R11, R26, RZ ;  /* 0x0000001a0b067225 */ /* 0x000fc800078e00ff */
[----:B------:R-:W-:Y:S01]  /*1070*/  IMAD.X R11, RZ, RZ, RZ, P0 ;  /* 0x000000ffff0b7224 */ /* 0x000fe200000e06ff */
[----:B------:R-:W-:Y:S01]  /*1080*/  IADD3 RZ, P0, R7, R8, RZ ;  /* 0x0000000807ff7210 */ /* 0x000fe20007f1e0ff */
[----:B------:R-:W-:-:S04]  /*1090*/  IMAD.MOV.U32 R10, RZ, RZ, R9 ;  /* 0x000000ffff0a7224 */ /* 0x000fc800078e0009 */
[----:B------:R-:W-:-:S08]  /*10a0*/  IMAD.WIDE.U32.X R6, R19, R27, R10, P0 ;  /* 0x0000001b13067225 */ /* 0x000fd000000e040a */
.L_x_12:
[----:B0-----:R-:W-:Y:S01]  /*10b0*/  SHF.R.U64 R6, R6, R25, R7 ;  /* 0x0000001906067219 */ /* 0x001fe20000001207 */
[----:B--2---:R-:W-:Y:S01]  /*10c0*/  VIADD R7, R21, 0xffffffff ;  /* 0xffffffff15077836 */ /* 0x004fe20000000000 */
[----:B------:R-:W-:Y:S01]  /*10d0*/  LOP3.LUT R13, R32, R13, RZ, 0xc0, !PT ;  /* 0x0000000d200d7212 */ /* 0x000fe200078ec0ff */
[----:B------:R-:W-:Y:S02]  /*10e0*/  IMAD.MOV R18, RZ, RZ, -R18 ;  /* 0x000000ffff127224 */ /* 0x000fe400078e0a12 */
[----:B------:R-:W-:Y:S01]  /*10f0*/  IMAD.MOV R8, RZ, RZ, -R6 ;  /* 0x000000ffff087224 */ /* 0x000fe200078e0a06 */
[----:B------:R-:W-:Y:S01]  /*1100*/  LOP3.LUT R7, R22, R7, RZ, 0xc0, !PT ;  /* 0x0000000716077212 */ /* 0x000fe200078ec0ff */
[----:B------:R-:W-:Y:S02]  /*1110*/  IMAD R12, R12, R6, R13 ;  /* 0x000000060c0c7224 */ /* 0x000fe400078e020d */
[----:B------:R-:W-:Y:S02]  /*1120*/  @P1 IMAD R3, R20, R18, R15 ;  /* 0x0000001214031224 */ /* 0x000fe400078e020f */
[----:B-1----:R-:W-:-:S02]  /*1130*/  IMAD R6, R8, R29, R34 ;  /* 0x0000001d08067224 */ /* 0x002fc400078e0222 */
[----:B------:R-:W-:Y:S02]  /*1140*/  IMAD R22, R12, R28, R3 ;  /* 0x0000001c0c167224 */ /* 0x000fe400078e0203 */
[----:B------:R-:W-:Y:S02]  /*1150*/  IMAD R7, R6, R21, R7 ;  /* 0x0000001506077224 */ /* 0x000fe400078e0207 */
[----:B------:R-:W-:Y:S02]  /*1160*/  IMAD.MOV.U32 R3, RZ, RZ, 0x1 ;  /* 0x00000001ff037424 */ /* 0x000fe400078e00ff */
[----:B------:R-:W-:Y:S01]  /*1170*/  IMAD.MOV.U32 R18, RZ, RZ, R30 ;  /* 0x000000ffff127224 */ /* 0x000fe200078e001e */
[----:B------:R-:W-:Y:S02]  /*1180*/  SEL R19, R7, R22, !P1 ;  /* 0x0000001607137207 */ /* 0x000fe40004800000 */
[----:B------:R-:W-:-:S07]  /*1190*/  SEL R22, R22, R7, !P1 ;  /* 0x0000000716167207 */ /* 0x000fce0004800000 */
.L_x_10:
[----:B------:R-:W-:Y:S05]  /*11a0*/  @!P2 BRA `(.L_x_13) ;  /* 0x0000002c00cca947 */ /* 0x000fea0003800000 */
[----:B------:R-:W-:-:S13]  /*11b0*/  ISETP.GT.U32.AND P0, PT, R31, 0x1, PT ;  /* 0x000000011f00780c */ /* 0x000fda0003f04070 */
[----:B------:R-:W-:Y:S05]  /*11c0*/  @P0 EXIT ;  /* 0x000000000000094d */ /* 0x000fea0003800000 */
.L_x_14:
[----:B------:R-:W-:-:S08]  /*11d0*/  NOP ;  /* 0x0000000000007918 */ /* 0x000fd00000000000 */
[----:B------:R-:W1:Y:S02]  /*11e0*/  USETMAXREG.TRY_ALLOC.CTAPOOL UP0, 0xe8 ;  /* 0x000000e8000079c8 */ /* 0x000e640008000600 */
[----:B-1----:R-:W-:-:S13]  /*11f0*/  PLOP3.LUT P0, PT, PT, PT, UP0, 0x80, 0x0 ;  /* 0x000000000000781c */ /* 0x002fda0003f0f008 */
[----:B------:R-:W-:Y:S05]  /*1200*/  @!P0 BRA `(.L_x_14) ;  /* 0xfffffffc00f08947 */ /* 0x000fea000383ffff */
[----:B------:R-:W-:-:S13]  /*1210*/  LOP3.LUT P0, RZ, R3, 0xff, RZ, 0xc0, !PT ;  /* 0x000000ff03ff7812 */ /* 0x000fda000780c0ff */
[----:B------:R-:W-:Y:S05]  /*1220*/  @!P0 EXIT ;  /* 0x000000000000894d */ /* 0x000fea0003800000 */
[----:B------:R-:W2:Y:S01]  /*1230*/  LDL.64 R8, [R1] ;  /* 0x0000000001087983 */ /* 0x000ea20000100a00 */
[----:B------:R-:W1:Y:S01]  /*1240*/  S2UR UR4, SR_CgaCtaId ;  /* 0x00000000000479c3 */ /* 0x000e620000008800 */
[----:B------:R-:W-:Y:S01]  /*1250*/  SHF.R.S32.HI R3, RZ, 0x1f, R4 ;  /* 0x0000001fff037819 */ /* 0x000fe20000011404 */
[----:B------:R-:W-:Y:S01]  /*1260*/  UMOV UR41, 0x400 ;  /* 0x0000040000297882 */ /* 0x000fe20000000000 */
[----:B------:R-:W-:Y:S01]  /*1270*/  UISETP.LT.AND UP0, UPT, UR40, 0x1, UPT ;  /* 0x000000012800788c */ /* 0x000fe2000bf01270 */
[----:B------:R-:W-:Y:S01]  /*1280*/  IMAD.MOV.U32 R6, RZ, RZ, 0x1 ;  /* 0x00000001ff067424 */ /* 0x000fe200078e00ff */
[CC--:B------:R-:W-:Y:S01]  /*1290*/  LEA.HI R5, R3.reuse, R4.reuse, RZ, 0x2 ;  /* 0x0000000403057211 */ /* 0x0c0fe200078f10ff */
[----:B------:R-:W-:Y:S01]  /*12a0*/  UIADD3 UR5, UR43, -0x1, URZ ;  /* 0xffffffff2b057890 */ /* 0x000fe2000fffe03f */
[----:B------:R-:W-:Y:S01]  /*12b0*/  LEA.HI R3, R3, R4, RZ, 0x5 ;  /* 0x0000000403037211 */ /* 0x000fe200078f28ff */
[----:B------:R-:W3:Y:S01]  /*12c0*/  LDC R63, c[0x0][0x658] ;  /* 0x00019600ff3f7b82 */ /* 0x000ee20000000800 */
[--C-:B------:R-:W-:Y:S01]  /*12d0*/  SHF.R.S32.HI R58, RZ, 0x2, R5.reuse ;  /* 0x00000002ff3a7819 */ /* 0x100fe20000011405 */
[----:B------:R-:W-:Y:S01]  /*12e0*/  USEL UR42, UR40, 0x1, UP0 ;  /* 0x00000001282a7887 */ /* 0x000fe20008000000 */
[----:B------:R-:W-:Y:S01]  /*12f0*/  SHF.R.S32.HI R7, RZ, 0x1f, R5 ;  /* 0x0000001fff077819 */ /* 0x000fe20000011405 */
[----:B------:R-:W-:Y:S01]  /*1300*/  UISETP.NE.AND UP0, UPT, UR5, URZ, UPT ;  /* 0x0000003f0500728c */ /* 0x000fe2000bf05270 */
[----:B------:R-:W-:Y:S01]  /*1310*/  LOP3.LUT R5, R5, 0xfffffffc, RZ, 0xc0, !PT ;  /* 0xfffffffc05057812 */ /* 0x000fe200078ec0ff */
[----:B------:R-:W-:Y:S01]  /*1320*/  ULDC UR8, c[0x0][0x284] ;  /* 0x0000a10000087ab9 */ /* 0x000fe20000000800 */
[----:B------:R-:W-:Y:S01]  /*1330*/  LEA.HI R7, R7, R58, RZ, 0x3 ;  /* 0x0000003a07077211 */ /* 0x000fe200078f18ff */
[----:B------:R-:W4:Y:S01]  /*1340*/  LDC R62, c[0x0][0x288] ;  /* 0x0000a200ff3e7b82 */ /* 0x000f220000000800 */
[----:B------:R-:W-:Y:S01]  /*1350*/  SHF.R.S32.HI R3, RZ, 0x5, R3 ;  /* 0x00000005ff037819 */ /* 0x000fe20000011403 */
[----:B------:R-:W-:Y:S01]  /*1360*/  IMAD.IADD R5, R4, 0x1, -R5 ;  /* 0x0000000104057824 */ /* 0x000fe200078e0a05 */
[----:B------:R-:W-:Y:S01]  /*1370*/  LOP3.LUT R7, R7, 0xfffffff8, RZ, 0xc0, !PT ;  /* 0xfffffff807077812 */ /* 0x000fe200078ec0ff */
[----:B------:R-:W-:Y:S01]  /*1380*/  IMAD.MOV.U32 R4, RZ, RZ, -0x1 ;  /* 0xffffffffff047424 */ /* 0x000fe200078e00ff */
[----:B------:R-:W-:Y:S01]  /*1390*/  USEL UR7, URZ, 0x1, UP0 ;  /* 0x000000013f077887 */ /* 0x000fe20008000000 */
[----:B------:R-:W-:Y:S01]  /*13a0*/  IMAD.SHL.U32 R60, R5, 0x2, RZ ;  /* 0x00000002053c7824 */ /* 0x000fe200078e00ff */
[----:B------:R-:W-:Y:S01]  /*13b0*/  USHF.L.U32 UR48, UR40, 0x1, URZ ;  /* 0x0000000128307899 */ /* 0x000fe2000800063f */
[----:B------:R-:W-:Y:S01]  /*13c0*/  IMAD.IADD R58, R58, 0x1, -R7 ;  /* 0x000000013a3a7824 */ /* 0x000fe200078e0a07 */
[----:B-1----:R-:W-:-:S02]  /*13d0*/  ULEA UR41, UR4, UR41, 0x18 ;  /* 0x0000002904297291 */ /* 0x002fc4000f8ec03f */
[----:B------:R-:W-:Y:S01]  /*13e0*/  USHF.L.U32 UR4, UR5, 0x3, URZ ;  /* 0x0000000305047899 */ /* 0x000fe2000800063f */
[C-C-:B------:R-:W-:Y:S01]  /*13f0*/  IMAD R65, R3.reuse, -0x10, -R58.reuse ;  /* 0xfffffff003417824 */ /* 0x140fe200078e0a3a */
[----:B------:R-:W-:Y:S01]  /*1400*/  UIADD3 UR5, UR41, 0x180, URZ ;  /* 0x0000018029057890 */ /* 0x000fe2000fffe03f */
[--C-:B------:R-:W-:Y:S01]  /*1410*/  SHF.R.S32.HI R59, RZ, 0x1f, R58.reuse ;  /* 0x0000001fff3b7819 */ /* 0x100fe2000001143a */
[----:B------:R-:W-:Y:S01]  /*1420*/  UIADD3 UR6, UR41, 0x3180, URZ ;  /* 0x0000318029067890 */ /* 0x000fe2000fffe03f */
[-C--:B---3--:R-:W-:Y:S01]  /*1430*/  SHF.L.U32 R4, R4, R63.reuse, RZ ;  /* 0x0000003f04047219 */ /* 0x088fe200000006ff */
[----:B------:R-:W-:Y:S01]  /*1440*/  USHF.R.U32.HI UR5, URZ, 0x4, UR5 ;  /* 0x000000043f057899 */ /* 0x000fe20008011605 */
[----:B------:R-:W-:Y:S01]  /*1450*/  SHF.L.U32 R63, R6, R63, RZ ;  /* 0x0000003f063f7219 */ /* 0x000fe200000006ff */
[----:B------:R-:W-:Y:S01]  /*1460*/  USHF.R.U32.HI UR6, URZ, 0x4, UR6 ;  /* 0x000000043f067899 */ /* 0x000fe20008011606 */
[----:B------:R-:W-:Y:S01]  /*1470*/  IMAD.WIDE R58, R3, 0x10, R58 ;  /* 0x00000010033a7825 */ /* 0x000fe200078e023a */
[----:B------:R-:W-:Y:S01]  /*1480*/  UIADD3 UR47, UR41, 0x70, URZ ;  /* 0x00000070292f7890 */ /* 0x000fe2000fffe03f */
[----:B------:R-:W-:Y:S01]  /*1490*/  LOP3.LUT R64, RZ, R4, RZ, 0x33, !PT ;  /* 0x00000004ff407212 */ /* 0x000fe200078e33ff */
[----:B------:R-:W-:Y:S01]  /*14a0*/  ULOP3.LUT UR4, UR4, 0x8, URZ, 0xc0, !UPT ;  /* 0x0000000804047892 */ /* 0x000fe2000f8ec03f */
[----:B----4-:R-:W-:Y:S01]  /*14b0*/  IMAD R62, R5, -0x2, R62 ;  /* 0xfffffffe053e7824 */ /* 0x010fe200078e023e */
[----:B------:R-:W-:Y:S01]  /*14c0*/  ULOP3.LUT UR5, UR5, 0x3fff, URZ, 0xc0, !UPT ;  /* 0x00003fff05057892 */ /* 0x000fe2000f8ec03f */
[----:B------:R-:W-:Y:S01]  /*14d0*/  IMAD.U32 R68, RZ, RZ, UR7 ;  /* 0x00000007ff447e24 */ /* 0x000fe2000f8e00ff */
[----:B------:R-:W-:Y:S01]  /*14e0*/  ULOP3.LUT UR6, UR6, 0x3fff, URZ, 0xc0, !UPT ;  /* 0x00003fff06067892 */ /* 0x000fe2000f8ec03f */
[----:B------:R-:W-:Y:S01]  /*14f0*/  SHF.R.S32.HI R61, RZ, 0x1f, R60 ;  /* 0x0000001fff3d7819 */ /* 0x000fe2000001143c */
[----:B------:R-:W-:Y:S01]  /*1500*/  VIADD R65, R65, UR8 ;  /* 0x0000000841417c36 */ /* 0x000fe20008000000 */
[----:B------:R-:W-:-:S02]  /*1510*/  UIADD3 UR42, -UR42, UR40, URZ ;  /* 0x000000282a2a7290 */ /* 0x000fc4000fffe13f */
[----:B------:R-:W-:Y:S02]  /*1520*/  ULEA UR43, UR43, UR47, 0x3 ;  /* 0x0000002f2b2b7291 */ /* 0x000fe4000f8e183f */
[----:B------:R-:W-:Y:S02]  /*1530*/  ULOP3.LUT UR49, UR4, 0x8, URZ, 0x3c, !UPT ;  /* 0x0000000804317892 */ /* 0x000fe4000f8e3c3f */
[----:B------:R-:W-:Y:S02]  /*1540*/  ULOP3.LUT UR44, UR4, 0x18, URZ, 0x3c, !UPT ;  /* 0x00000018042c7892 */ /* 0x000fe4000f8e3c3f */
[----:B------:R-:W-:Y:S02]  /*1550*/  ULOP3.LUT UR45, UR5, 0x10000, URZ, 0xfc, !UPT ;  /* 0x00010000052d7892 */ /* 0x000fe4000f8efc3f */
[----:B------:R-:W-:Y:S01]  /*1560*/  ULOP3.LUT UR46, UR6, 0x10000, URZ, 0xfc, !UPT ;  /* 0x00010000062e7892 */ /* 0x000fe2000f8efc3f */
[----:B--2---:R-:W-:-:S11]  /*1570*/  SHF.L.U64.HI R66, R8, 0x1, R0 ;  /* 0x0000000108427819 */ /* 0x004fd60000010200 */
.L_x_102:
[----:B------:R-:W-:-:S04]  /*1580*/  SHF.L.U32 R0, R68, 0x1f, RZ ;  /* 0x0000001f44007819 */ /* 0x000fc800000006ff */
[----:B------:R-:W1:Y:S02]  /*1590*/  SYNCS.PHASECHK.TRANS64.TRYWAIT P0, [UR43+-0x8], R0 ;  /* 0xfffff800ff0075a7 */ /* 0x000e64000800016b */
[----:B-1----:R-:W-:Y:S05]  /*15a0*/  @!P0 BRA `(.L_x_15) ;  /* 0x0000003800f48947 */ /* 0x002fea0003800000 */
.L_x_126:
[----:B------:R-:W-:Y:S02]  /*15b0*/  ULDC UR4, c[0x0][0x28c] ;  /* 0x0000a30000047ab9 */ /* 0x000fe40000000800 */
[----:B------:R-:W-:-:S13]  /*15c0*/  ISETP.LT.AND P0, PT, RZ, UR4, PT ;  /* 0x00000004ff007c0c */ /* 0x000fda000bf01270 */
[----:B------:R-:W-:Y:S05]  /*15d0*/  @P0 BRA `(.L_x_16) ;  /* 0x0000000000400947 */ /* 0x000fea0003800000 */
[----:B-1----:R-:W-:Y:S01]  /*15e0*/  MOV R0, 0x0 ;  /* 0x0000000000007802 */ /* 0x002fe20000000f00 */
[----:B------:R-:W-:Y:S01]  /*15f0*/  ULDC.64 UR4, c[0x4][0x68] ;  /* 0x01001a0000047ab9 */ /* 0x000fe20000000a00 */
[----:B------:R-:W-:Y:S01]  /*1600*/  ULDC.64 UR6, c[0x4][0x8] ;  /* 0x0100020000067ab9 */ /* 0x000fe20000000a00 */
[----:B------:R-:W-:Y:S01]  /*1610*/  IMAD.U32 R4, RZ, RZ, UR4 ;  /* 0x00000004ff047e24 */ /* 0x000fe2000f8e00ff */
[----:B------:R1:W2:Y:S01]  /*1620*/  LDC.64 R14, c[0x4][R0] ;  /* 0x01000000000e7b82 */ /* 0x0002a20000000a00 */
[----:B------:R-:W-:Y:S01]  /*1630*/  IMAD.U32 R5, RZ, RZ, UR5 ;  /* 0x00000005ff057e24 */ /* 0x000fe2000f8e00ff */
[----:B------:R-:W-:Y:S01]  /*1640*/  ULDC.64 UR4, c[0x4][0x70] ;  /* 0x01001c0000047ab9 */ /* 0x000fe20000000a00 */
[----:B0-----:R-:W-:Y:S02]  /*1650*/  IMAD.U32 R10, RZ, RZ, UR6 ;  /* 0x00000006ff0a7e24 */ /* 0x001fe4000f8e00ff */
[----:B------:R-:W-:Y:S02]  /*1660*/  IMAD.U32 R6, RZ, RZ, UR4 ;  /* 0x00000004ff067e24 */ /* 0x000fe4000f8e00ff */
[----:B------:R-:W-:-:S02]  /*1670*/  IMAD.U32 R7, RZ, RZ, UR5 ;  /* 0x00000005ff077e24 */ /* 0x000fc4000f8e00ff */
[----:B------:R-:W-:Y:S02]  /*1680*/  IMAD.U32 R11, RZ, RZ, UR7 ;  /* 0x00000007ff0b7e24 */ /* 0x000fe4000f8e00ff */
[----:B------:R-:W-:Y:S02]  /*1690*/  IMAD.MOV.U32 R8, RZ, RZ, 0x1e1 ;  /* 0x000001e1ff087424 */ /* 0x000fe400078e00ff */
[----:B------:R-:W-:Y:S02]  /*16a0*/  IMAD.MOV.U32 R12, RZ, RZ, 0x1 ;  /* 0x00000001ff0c7424 */ /* 0x000fe400078e00ff */
[----:B-1----:R-:W-:-:S07]  /*16b0*/  IMAD.MOV.U32 R13, RZ, RZ, RZ ;  /* 0x000000ffff0d7224 */ /* 0x002fce00078e00ff */
[----:B------:R-:W-:-:S07]  /*16c0*/  LEPC R20, `(.L_x_16) ;  /* 0x000000001014794e */ /* 0x000fce0000000000 */
[----:B--2--5:R-:W-:Y:S05]  /*16d0*/  CALL.ABS.NOINC R14 ;  /* 0x000000000e007343 */ /* 0x024fea0003c00000 */
.L_x_16:
[----:B-1----:R-:W-:-:S04]  /*16e0*/  LOP3.LUT R0, R23, 0x1, RZ, 0xfc, !PT ;  /* 0x0000000117007812 */ /* 0x002fc800078efcff */
[----:B------:R-:W-:-:S13]  /*16f0*/  ISETP.NE.AND P0, PT, R0, 0x3, PT ;  /* 0x000000030000780c */ /* 0x000fda0003f05270 */
[----:B------:R-:W-:Y:S05]  /*1700*/  @!P0 BRA `(.L_x_17) ;  /* 0x0000000000048947 */ /* 0x000fea0003800000 */
[----:B------:R-:W-:Y:S01]  /*1710*/  BPT.TRAP 0x1 ;  /* 0x000000040000795c */ /* 0x000fe20000300000 */
.L_x_17:
[----:B------:R-:W-:Y:S02]  /*1720*/  IMAD.U32 R3, RZ, RZ, UR39 ;  /* 0x00000027ff037e24 */ /* 0x000fe4000f8e00ff */
[----:B------:R-:W-:-:S03]  /*1730*/  IMAD.U32 R0, RZ, RZ, UR38 ;  /* 0x00000026ff007e24 */ /* 0x000fc6000f8e00ff */
[----:B------:R-:W-:Y:S02]  /*1740*/  LEA R3, R3, UR41, 0x3 ;  /* 0x0000002903037c11 */ /* 0x000fe4000f8e18ff */
[----:B------:R-:W-:-:S04]  /*1750*/  SHF.L.U32 R0, R0, 0x1f, RZ ;  /* 0x0000001f00007819 */ /* 0x000fc800000006ff */
[----:B------:R1:W2:Y:S01]  /*1760*/  SYNCS.PHASECHK.TRANS64.TRYWAIT P1, [R3+URZ], R0 ;  /* 0x00000000030075a7 */ /* 0x0002a2000802017f */
[----:B------:R-:W-:Y:S05]  /*1770*/  @!P0 BRA `(.L_x_18) ;  /* 0x0000000000048947 */ /* 0x000fea0003800000 */
[----:B------:R-:W-:Y:S01]  /*1780*/  BPT.TRAP 0x1 ;  /* 0x000000040000795c */ /* 0x000fe20000300000 */
.L_x_18:
[----:B--2---:R-:W-:Y:S05]  /*1790*/  @P1 BRA `(.L_x_19) ;  /* 0x0000000000081947 */ /* 0x004fea0003800000 */
[----:B------:R-:W2:Y:S02]  /*17a0*/  SYNCS.PHASECHK.TRANS64.TRYWAIT P1, [R3+URZ], R0 ;  /* 0x00000000030075a7 */ /* 0x000ea4000802017f */
[----:B--2---:R-:W-:Y:S05]  /*17b0*/  @!P1 BRA `(.L_x_20) ;  /* 0x0000003800889947 */ /* 0x004fea0003800000 */
.L_x_19:
[----:B------:R-:W-:Y:S05]  /*17c0*/  WARPSYNC.ALL ;  /* 0x0000000000007948 */ /* 0x000fea0003800000 */
[----:B------:R-:W-:Y:S01]  /*17d0*/  ULEA UR4, UR39, UR45, 0x7 ;  /* 0x0000002d27047291 */ /* 0x000fe2000f8e383f */
[----:B------:R-:W-:Y:S01]  /*17e0*/  WARPGROUP.ARRIVE ;  /* 0x00000000000079c5 */ /* 0x000fe20000000000 */
[----:B------:R-:W-:Y:S01]  /*17f0*/  ULEA UR6, UR39, UR46, 0x7 ;  /* 0x0000002e27067291 */ /* 0x000fe2000f8e383f */
[----:B-12---:R-:W-:Y:S01]  /*1800*/  IMAD.U32 R0, RZ, RZ, UR42 ;  /* 0x0000002aff007e24 */ /* 0x006fe2000f8e00ff */
[----:B------:R-:W-:Y:S01]  /*1810*/  UMOV UR5, 0xc0000010 ;  /* 0xc000001000057882 */ /* 0x000fe20000000000 */
[----:B------:R-:W-:-:S03]  /*1820*/  UMOV UR7, 0xc0000010 ;  /* 0xc000001000077882 */ /* 0x000fc60000000000 */
[----:B------:R-:W-:-:S03]  /*1830*/  ISETP.GE.AND P1, PT, R0, 0x1, PT ;  /* 0x000000010000780c */ /* 0x000fc60003f26270 */
[----:B------:R-:W-:Y:S03]  /*1840*/  IGMMA.64x64x32.S8.S8 R24, gdesc[UR4], RZ, !UPT, gsb0 ;  /* 0x01e00000041879f1 */ /* 0x000fe6000c0410ff */
[----:B------:R-:W-:-:S07]  /*1850*/  WARPGROUP.DEPBAR.LE gsb0, 0x0 ;  /* 0x00008000000079c5 */ /* 0x000fce0000010000 */
[----:B------:R-:W-:Y:S05]  /*1860*/  @!P1 BRA `(.L_x_21) ;  /* 0x0000000000b49947 */ /* 0x000fea0003800000 */
[----:B------:R-:W-:Y:S01]  /*1870*/  UIADD3 UR4, UR39, 0x1, URZ ;  /* 0x0000000127047890 */ /* 0x000fe2000fffe03f */
[----:B------:R-:W-:Y:S01]  /*1880*/  IMAD.U32 R0, RZ, RZ, UR42 ;  /* 0x0000002aff007e24 */ /* 0x000fe2000f8e00ff */
[----:B------:R-:W-:Y:S02]  /*1890*/  UMOV UR9, UR39 ;  /* 0x0000002700097c82 */ /* 0x000fe40008000000 */
[----:B------:R-:W-:-:S04]  /*18a0*/  UISETP.NE.AND UP0, UPT, UR4, 0x6, UPT ;  /* 0x000000060400788c */ /* 0x000fc8000bf05270 */
[----:B------:R-:W-:Y:S02]  /*18b0*/  USEL UR5, URZ, 0x1, UP0 ;  /* 0x000000013f057887 */ /* 0x000fe40008000000 */
[----:B------:R-:W-:Y:S02]  /*18c0*/  USEL UR8, UR4, URZ, UP0 ;  /* 0x0000003f04087287 */ /* 0x000fe40008000000 */
[----:B------:R-:W-:-:S06]  /*18d0*/  ULOP3.LUT UR5, UR38, UR5, URZ, 0x3c, !UPT ;  /* 0x0000000526057292 */ /* 0x000fcc000f8e3c3f */
[----:B------:R-:W-:-:S07]  /*18e0*/  IMAD.U32 R5, RZ, RZ, UR5 ;  /* 0x00000005ff057e24 */ /* 0x000fce000f8e00ff */
.L_x_28:
[----:B-12---:R-:W-:Y:S05]  /*18f0*/  @!P0 BRA `(.L_x_22) ;  /* 0x0000000000048947 */ /* 0x006fea0003800000 */
[----:B------:R-:W-:Y:S01]  /*1900*/  BPT.TRAP 0x1 ;  /* 0x000000040000795c */ /* 0x000fe20000300000 */
.L_x_22:
[----:B------:R-:W-:Y:S01]  /*1910*/  ULEA UR4, UR8, UR41, 0x3 ;  /* 0x0000002908047291 */ /* 0x000fe2000f8e183f */
[----:B------:R-:W-:-:S08]  /*1920*/  SHF.L.U32 R3, R5, 0x1f, RZ ;  /* 0x0000001f05037819 */ /* 0x000fd000000006ff */
[----:B------:R1:W2:Y:S01]  /*1930*/  SYNCS.PHASECHK.TRANS64.TRYWAIT P1, [UR4], R3 ;  /* 0x00000003ff0075a7 */ /* 0x0002a20008020144 */
[----:B------:R-:W-:Y:S05]  /*1940*/  @!P0 BRA `(.L_x_23) ;  /* 0x0000000000048947 */ /* 0x000fea0003800000 */
[----:B------:R-:W-:Y:S01]  /*1950*/  BPT.TRAP 0x1 ;  /* 0x000000040000795c */ /* 0x000fe20000300000 */
.L_x_23:
[----:B--2---:R-:W-:Y:S05]  /*1960*/  @P1 BRA `(.L_x_24) ;  /* 0x0000000000081947 */ /* 0x004fea0003800000 */
[----:B------:R-:W2:Y:S02]  /*1970*/  SYNCS.PHASECHK.TRANS64.TRYWAIT P1, [UR4], R3 ;  /* 0x00000003ff0075a7 */ /* 0x000ea40008020144 */
[----:B--2---:R-:W-:Y:S05]  /*1980*/  @!P1 BRA `(.L_x_25) ;  /* 0x0000003800289947 */ /* 0x004fea0003800000 */
.L_x_24:
[----:B------:R-:W-:Y:S01]  /*1990*/  ULEA UR4, UR8, UR45, 0x7 ;  /* 0x0000002d08047291 */ /* 0x000fe2000f8e383f */
[----:B------:R-:W-:Y:S01]  /*19a0*/  WARPGROUP.ARRIVE ;  /* 0x00000000000079c5 */ /* 0x000fe20000000000 */
[----:B------:R-:W-:Y:S01]  /*19b0*/  ULEA UR6, UR8, UR46, 0x7 ;  /* 0x0000002e08067291 */ /* 0x000fe2000f8e383f */
[----:B------:R-:W-:Y:S01]  /*19c0*/  UMOV UR5, 0xc0000010 ;  /* 0xc000001000057882 */ /* 0x000fe20000000000 */
[----:B------:R-:W-:-:S07]  /*19d0*/  UMOV UR7, 0xc0000010 ;  /* 0xc000001000077882 */ /* 0x000fce0000000000 */
[----:B------:R-:W-:Y:S03]  /*19e0*/  IGMMA.64x64x32.S8.S8 R24, gdesc[UR4], R24, gsb0 ;  /* 0x01e00000041879f1 */ /* 0x000fe60008041018 */
[----:B------:R-:W-:Y:S02]  /*19f0*/  WARPGROUP.DEPBAR.LE gsb0, 0x0 ;  /* 0x00008000000079c5 */ /* 0x000fe40000010000 */
[----:B------:R-:W-:Y:S05]  /*1a00*/  @!P0 BRA `(.L_x_26) ;  /* 0x0000000000048947 */ /* 0x000fea0003800000 */
[----:B------:R-:W-:Y:S01]  /*1a10*/  BPT.TRAP 0x1 ;  /* 0x000000040000795c */ /* 0x000fe20000300000 */
.L_x_26:
[----:B------:R-:W-:Y:S01]  /*1a20*/  ULEA UR4, UR9, UR41, 0x3 ;  /* 0x0000002909047291 */ /* 0x000fe2000f8e183f */
[----:B------:R-:W-:-:S03]  /*1a30*/  ISETP.GT.U32.AND P1, PT, R23, 0x1, PT ;  /* 0x000000011700780c */ /* 0x000fc60003f24070 */
[----:B------:R-:W-:-:S04]  /*1a40*/  UIADD3 UR4, UR4, 0x30, URZ ;  /* 0x0000003004047890 */ /* 0x000fc8000fffe03f */
[----:B------:R-:W-:-:S09]  /*1a50*/  UPRMT UR4, URZ, 0x654, UR4 ;  /* 0x000006543f047896 */ /* 0x000fd20008000004 */
[----:B------:R-:W-:Y:S01]  /*1a60*/  SYNCS.ARRIVE.TRANS64.RED.A1T0 RZ, [UR4], RZ ;  /* 0x000000ffffff79a7 */ /* 0x000fe20008100404 */
[----:B------:R-:W-:Y:S05]  /*1a70*/  @P1 BRA `(.L_x_27) ;  /* 0x0000000000041947 */ /* 0x000fea0003800000 */
[----:B------:R-:W-:Y:S01]  /*1a80*/  BPT.TRAP 0x1 ;  /* 0x000000040000795c */ /* 0x000fe20000300000 */
.L_x_27:
[----:B------:R-:W-:Y:S01]  /*1a90*/  UIADD3 UR8, UR8, 0x1, URZ ;  /* 0x0000000108087890 */ /* 0x000fe2000fffe03f */
[C---:B------:R-:W-:Y:S01]  /*1aa0*/  ISETP.GT.AND P1, PT, R0.reuse, 0x1, PT ;  /* 0x000000010000780c */ /* 0x040fe20003f24270 */
[----:B------:R-:W-:Y:S01]  /*1ab0*/  UIADD3 UR9, UR9, 0x1, URZ ;  /* 0x0000000109097890 */ /* 0x000fe2000fffe03f */
[----:B------:R-:W-:Y:S01]  /*1ac0*/  VIADD R0, R0, 0xffffffff ;  /* 0xffffffff00007836 */ /* 0x000fe20000000000 */
[----:B------:R-:W-:Y:S02]  /*1ad0*/  UISETP.NE.AND UP0, UPT, UR8, 0x6, UPT ;  /* 0x000000060800788c */ /* 0x000fe4000bf05270 */
[----:B------:R-:W-:Y:S02]  /*1ae0*/  UISETP.NE.AND UP1, UPT, UR9, 0x6, UPT ;  /* 0x000000060900788c */ /* 0x000fe4000bf25270 */
[----:B------:R-:W-:Y:S02]  /*1af0*/  USEL UR4, URZ, 0x1, UP0 ;  /* 0x000000013f047887 */ /* 0x000fe40008000000 */
[----:B------:R-:W-:-:S02]  /*1b00*/  USEL UR8, UR8, URZ, UP0 ;  /* 0x0000003f08087287 */ /* 0x000fc40008000000 */
[----:B------:R-:W-:Y:S02]  /*1b10*/  USEL UR9, UR9, URZ, UP1 ;  /* 0x0000003f09097287 */ /* 0x000fe40008800000 */
[----:B------:R-:W-:Y:S01]  /*1b20*/  LOP3.LUT R5, R5, UR4, RZ, 0x3c, !PT ;  /* 0x0000000405057c12 */ /* 0x000fe2000f8e3cff */
[----:B------:R-:W-:Y:S09]  /*1b30*/  @P1 BRA `(.L_x_28) ;  /* 0xfffffffc006c1947 */ /* 0x000ff2000383ffff */
.L_x_21:
[----:B------:R-:W3:Y:S01]  /*1b40*/  LDC R0, c[0x0][0x28c] ;  /* 0x0000a300ff007b82 */ /* 0x000ee20000000800 */
[----:B-12---:R-:W-:-:S04]  /*1b50*/  IMAD.U32 R3, RZ, RZ, UR49 ;  /* 0x00000031ff037e24 */ /* 0x006fc8000f8e00ff */
[----:B------:R1:W-:Y:S01]  /*1b60*/  SYNCS.ARRIVE.TRANS64.A1T0 RZ, [R3+UR47], RZ ;  /* 0x000000ff03ff79a7 */ /* 0x0003e2000810002f */
[----:B---3--:R-:W-:-:S13]  /*1b70*/  ISETP.GE.AND P1, PT, R0, 0x1, PT ;  /* 0x000000010000780c */ /* 0x008fda0003f26270 */
[----:B-1----:R-:W-:Y:S05]  /*1b80*/  @!P1 BRA `(.L_x_29) ;  /* 0x0000000000349947 */ /* 0x002fea0003800000 */
[----:B------:R-:W-:Y:S05]  /*1b90*/  @!P0 BRA `(.L_x_30) ;  /* 0x0000000000048947 */ /* 0x000fea0003800000 */
[----:B------:R-:W-:Y:S01]  /*1ba0*/  BPT.TRAP 0x1 ;  /* 0x000000040000795c */ /* 0x000fe20000300000 */
.L_x_30:
[----:B------:R-:W-:Y:S01]  /*1bb0*/  UIADD3 UR6, UR39, UR42, URZ ;  /* 0x0000002a27067290 */ /* 0x000fe2000fffe03f */
[----:B------:R-:W-:-:S03]  /*1bc0*/  ISETP.GT.U32.AND P0, PT, R23, 0x1, PT ;  /* 0x000000011700780c */ /* 0x000fc60003f04070 */
[----:B------:R-:W-:-:S04]  /*1bd0*/  UIMAD.WIDE.U32 UR4, UR6, -0x55555555, URZ ;  /* 0xaaaaaaab060478a5 */ /* 0x000fc8000f8e003f */
[----:B------:R-:W-:-:S04]  /*1be0*/  USHF.R.U32.HI UR4, URZ, 0x2, UR5 ;  /* 0x000000023f047899 */ /* 0x000fc80008011605 */
[----:B------:R-:W-:-:S04]  /*1bf0*/  UIMAD UR6, UR4, -0x6, UR6 ;  /* 0xfffffffa040678a4 */ /* 0x000fc8000f8e0206 */
[----:B------:R-:W-:-:S04]  /*1c00*/  ULEA UR6, UR6, UR41, 0x3 ;  /* 0x0000002906067291 */ /* 0x000fc8000f8e183f */
[----:B------:R-:W-:-:S04]  /*1c10*/  UIADD3 UR6, UR6, 0x30, URZ ;  /* 0x0000003006067890 */ /* 0x000fc8000fffe03f */
[----:B------:R-:W-:-:S09]  /*1c20*/  UPRMT UR6, URZ, 0x654, UR6 ;  /* 0x000006543f067896 */ /* 0x000fd20008000006 */
[----:B------:R-:W-:Y:S01]  /*1c30*/  SYNCS.ARRIVE.TRANS64.RED.A1T0 RZ, [UR6], RZ ;  /* 0x000000ffffff79a7 */ /* 0x000fe20008100406 */
[----:B------:R-:W-:Y:S05]  /*1c40*/  @P0 BRA `(.L_x_29) ;  /* 0x0000000000040947 */ /* 0x000fea0003800000 */
[----:B------:R-:W-:Y:S01]  /*1c50*/  BPT.TRAP 0x1 ;  /* 0x000000040000795c */ /* 0x000fe20000300000 */
.L_x_29:
[----:B------:R-:W-:Y:S01]  /*1c60*/  SHF.L.U32 R0, R68, 0x1f, RZ ;  /* 0x0000001f44007819 */ /* 0x000fe200000006ff */
[----:B------:R-:W-:Y:S01]  /*1c70*/  UIADD3 UR39, UR39, UR48, URZ ;  /* 0x0000003027277290 */ /* 0x000fe2000fffe03f */
[----:B------:R-:W-:Y:S01]  /*1c80*/  IMAD.SHL.U32 R13, R19, 0x40, RZ ;  /* 0x00000040130d7824 */ /* 0x000fe200078e00ff */
[----:B------:R-:W-:Y:S01]  /*1c90*/  UISETP.GE.U32.AND UP1, UPT, UR48, 0x6, UPT ;  /* 0x000000063000788c */ /* 0x000fe2000bf26070 */
[----:B------:R-:W1:Y:S01]  /*1ca0*/  SYNCS.PHASECHK.TRANS64.TRYWAIT P0, [UR43+0x8], R0 ;  /* 0x00000800ff0075a7 */ /* 0x000e62000800016b */
[----:B------:R-:W-:Y:S01]  /*1cb0*/  UISETP.GT.U32.AND UP0, UPT, UR39, 0x5, UPT ;  /* 0x000000052700788c */ /* 0x000fe2000bf04070 */
[----:B0-----:R-:W-:Y:S01]  /*1cc0*/  SHF.R.S32.HI R11, RZ, 0x1f, R18 ;  /* 0x0000001fff0b7819 */ /* 0x001fe20000011412 */
[----:B------:R-:W-:Y:S02]  /*1cd0*/  UIMAD.WIDE.U32 UR4, UR39, -0x55555555, URZ ;  /* 0xaaaaaaab270478a5 */ /* 0x000fe4000f8e003f */
[----:B------:R-:W-:Y:S02]  /*1ce0*/  UISETP.LT.U32.AND UP0, UPT, UR48, 0x6, UP0 ;  /* 0x000000063000788c */ /* 0x000fe40008701070 */
[----:B------:R-:W-:-:S02]  /*1cf0*/  USHF.R.U32.HI UR4, URZ, 0x2, UR5 ;  /* 0x000000023f047899 */ /* 0x000fc40008011605 */
[----:B------:R-:W-:Y:S02]  /*1d00*/  USEL UR6, URZ, 0x1, !UP0 ;  /* 0x000000013f067887 */ /* 0x000fe4000c000000 */
[----:B------:R-:W-:Y:S02]  /*1d10*/  UIMAD UR39, UR4, -0x6, UR39 ;  /* 0xfffffffa042778a4 */ /* 0x000fe4000f8e0227 */
[----:B------:R-:W-:-:S04]  /*1d20*/  ULOP3.LUT UR38, UR38, UR6, URZ, 0x3c, !UPT ;  /* 0x0000000626267292 */ /* 0x000fc8000f8e3c3f */
[----:B------:R-:W-:Y:S01]  /*1d30*/  @UP1 ULOP3.LUT UR38, UR38, 0x1, UR4, 0x78, !UPT ;  /* 0x0000000126261892 */ /* 0x000fe2000f8e7804 */
[----:B-1----:R-:W-:Y:S11]  /*1d40*/  @!P0 BRA `(.L_x_31) ;  /* 0x0000003400508947 */ /* 0x002ff60003800000 */
.L_x_127:
[----:B0-----:R-:W-:Y:S01]  /*1d50*/  IMAD.SHL.U32 R0, R22, 0x40, RZ ;  /* 0x0000004016007824 */ /* 0x001fe200078e00ff */
[----:B------:R-:W-:Y:S01]  /*1d60*/  ULDC UR6, c[0x0][0x284] ;  /* 0x0000a10000067ab9 */ /* 0x000fe20000000800 */
[----:B------:R-:W-:Y:S01]  /*1d70*/  ULDC.64 UR4, c[0x0][0x5d0] ;  /* 0x0001740000047ab9 */ /* 0x000fe20000000a00 */
[----:B------:R-:W-:Y:S01]  /*1d80*/  SHF.R.S32.HI R10, RZ, 0x1f, R13 ;  /* 0x0000001fff0a7819 */ /* 0x000fe2000001140d */
[----:B------:R-:W-:Y:S01]  /*1d90*/  IMAD R3, R11, UR4, RZ ;  /* 0x000000040b037c24 */ /* 0x000fe2000f8e02ff */
[----:B------:R-:W-:Y:S01]  /*1da0*/  ISETP.GE.AND P0, PT, R0, UR6, PT ;  /* 0x0000000600007c0c */ /* 0x000fe2000bf06270 */
[C---:B------:R-:W-:Y:S01]  /*1db0*/  IMAD.WIDE.U32 R4, R18.reuse, UR4, R60 ;  /* 0x0000000412047c25 */ /* 0x040fe2000f8e003c */
[----:B------:R-:W-:Y:S02]  /*1dc0*/  ULDC UR4, c[0x0][0x288] ;  /* 0x0000a20000047ab9 */ /* 0x000fe40000000800 */
[C---:B------:R-:W-:Y:S01]  /*1dd0*/  ISETP.GE.OR P0, PT, R13.reuse, UR4, P0 ;  /* 0x000000040d007c0c */ /* 0x040fe20008706670 */
[----:B------:R-:W-:Y:S01]  /*1de0*/  IMAD R3, R18, UR5, R3 ;  /* 0x0000000512037c24 */ /* 0x000fe2000f8e0203 */
[----:B------:R-:W-:-:S04]  /*1df0*/  IADD3 R4, P1, R13, R4, RZ ;  /* 0x000000040d047210 */ /* 0x000fc80007f3e0ff */
[----:B------:R-:W-:-:S07]  /*1e00*/  IADD3.X R5, R10, R5, R3, P1, !PT ;  /* 0x000000050a057210 */ /* 0x000fce0000ffe403 */
[----:B------:R-:W-:Y:S05]  /*1e10*/  @P0 BRA `(.L_x_32) ;  /* 0x0000001c001c0947 */ /* 0x000fea0003800000 */
[----:B------:R-:W0:Y:S01]  /*1e20*/  LDC.64 R8, c[0x0][0x5c8] ;  /* 0x00017200ff087b82 */ /* 0x000e220000000a00 */
[----:B------:R-:W-:Y:S01]  /*1e30*/  IMAD.WIDE R14, R22, 0x40, R58 ;  /* 0x00000040160e7825 */ /* 0x000fe200078e023a */
[----:B------:R-:W-:Y:S01]  /*1e40*/  ULDC.64 UR4, c[0x0][0x5c0] ;  /* 0x0001700000047ab9 */ /* 0x000fe20000000a00 */
[----:B------:R-:W-:Y:S02]  /*1e50*/  BSSY B0, `(.L_x_32) ;  /* 0x00001c3000007945 */ /* 0x000fe40003800000 */
[----:B------:R-:W-:Y:S02]  /*1e60*/  IMAD.IADD R22, R65, 0x1, -R0 ;  /* 0x0000000141167824 */ /* 0x000fe400078e0a00 */
[----:B------:R-:W-:Y:S02]  /*1e70*/  IMAD.IADD R69, R62, 0x1, -R13 ;  /* 0x000000013e457824 */ /* 0x000fe400078e0a0d */
[-C--:B0-----:R-:W-:Y:S02]  /*1e80*/  IMAD R3, R15, R8.reuse, RZ ;  /* 0x000000080f037224 */ /* 0x081fe400078e02ff */
[----:B------:R-:W-:-:S04]  /*1e90*/  IMAD.WIDE.U32 R4, R14, R8, R4 ;  /* 0x000000080e047225 */ /* 0x000fc800078e0004 */
[----:B------:R-:W-:Y:S01]  /*1ea0*/  IMAD R3, R14, R9, R3 ;  /* 0x000000090e037224 */ /* 0x000fe200078e0203 */
[----:B------:R-:W-:-:S03]  /*1eb0*/  IADD3 R6, P0, R4, UR4, RZ ;  /* 0x0000000404067c10 */ /* 0x000fc6000ff1e0ff */
[----:B------:R-:W-:Y:S01]  /*1ec0*/  IMAD.IADD R3, R5, 0x1, R3 ;  /* 0x0000000105037824 */ /* 0x000fe200078e0203 */
[----:B------:R-:W-:-:S04]  /*1ed0*/  LEA R4, P1, R8, R6, 0x3 ;  /* 0x0000000608047211 */ /* 0x000fc800078218ff */
[----:B------:R-:W-:Y:S02]  /*1ee0*/  IADD3.X R7, R3, UR5, RZ, P0, !PT ;  /* 0x0000000503077c10 */ /* 0x000fe400087fe4ff */
[----:B-----5:R-:W-:Y:S02]  /*1ef0*/  ISETP.NE.AND P0, PT, R57, RZ, PT ;  /* 0x000000ff3900720c */ /* 0x020fe40003f05270 */
[----:B------:R-:W-:-:S11]  /*1f00*/  LEA.HI.X R5, R8, R7, R9, 0x3, P1 ;  /* 0x0000000708057211 */ /* 0x000fd600008f1c09 */
[----:B------:R-:W-:Y:S05]  /*1f10*/  @!P0 BRA `(.L_x_33) ;  /* 0x0000001400188947 */ /* 0x000fea0003800000 */
[----:B------:R-:W0:Y:S01]  /*1f20*/  LDC.64 R20, c[0x0][0x5b0] ;  /* 0x00016c00ff147b82 */ /* 0x000e220000000a00 */
[----:B------:R-:W-:Y:S01]  /*1f30*/  ULDC.64 UR4, c[0x0][0x5b8] ;  /* 0x00016e0000047ab9 */ /* 0x000fe20000000a00 */
[----:B------:R-:W-:Y:S01]  /*1f40*/  ISETP.GE.AND P3, PT, R69, 0x1, PT ;  /* 0x000000014500780c */ /* 0x000fe20003f66270 */
[----:B------:R-:W-:Y:S01]  /*1f50*/  IMAD.WIDE.U32 R8, R18, UR4, R60 ;  /* 0x0000000412087c25 */ /* 0x000fe2000f8e003c */
[----:B------:R-:W-:Y:S02]  /*1f60*/  BSSY B1, `(.L_x_34) ;  /* 0x000000e000017945 */ /* 0x000fe40003800000 */
[----:B------:R-:W-:Y:S01]  /*1f70*/  ISETP.LT.OR P1, PT, R22, 0x1, !P3 ;  /* 0x000000011600780c */ /* 0x000fe20005f21670 */
[----:B------:R-:W-:Y:S01]  /*1f80*/  IMAD R3, R11, UR4, RZ ;  /* 0x000000040b037c24 */ /* 0x000fe2000f8e02ff */
[----:B------:R-:W1:Y:S01]  /*1f90*/  LDC.64 R70, c[0x0][0x5a8] ;  /* 0x00016a00ff467b82 */ /* 0x000e620000000a00 */
[----:B------:R-:W-:Y:S02]  /*1fa0*/  IADD3 R12, P0, R13, R8, RZ ;  /* 0x000000080d0c7210 */ /* 0x000fe40007f1e0ff */
[----:B------:R-:W-:-:S05]  /*1fb0*/  IMAD R3, R18, UR5, R3 ;  /* 0x0000000512037c24 */ /* 0x000fca000f8e0203 */
[----:B------:R-:W-:Y:S01]  /*1fc0*/  IADD3.X R13, R10, R9, R3, P0, !PT ;  /* 0x000000090a0d7210 */ /* 0x000fe200007fe403 */
[-C--:B0-----:R-:W-:Y:S02]  /*1fd0*/  IMAD R0, R15, R20.reuse, RZ ;  /* 0x000000140f007224 */ /* 0x081fe400078e02ff */
[----:B------:R-:W-:-:S04]  /*1fe0*/  IMAD.WIDE.U32 R8, R14, R20, R12 ;  /* 0x000000140e087225 */ /* 0x000fc800078e000c */
[----:B------:R-:W-:Y:S01]  /*1ff0*/  IMAD R19, R14, R21, R0 ;  /* 0x000000150e137224 */ /* 0x000fe200078e0200 */
[----:B-1----:R-:W-:-:S04]  /*2000*/  IADD3 R8, P0, R8, R70, RZ ;  /* 0x0000004608087210 */ /* 0x002fc80007f1e0ff */
[----:B------:R-:W-:Y:S01]  /*2010*/  IADD3.X R9, R71, R9, R19, P0, !PT ;  /* 0x0000000947097210 */ /* 0x000fe200007fe413 */
[----:B------:R-:W-:Y:S08]  /*2020*/  @P1 BRA `(.L_x_35) ;  /* 0x0000000000041947 */ /* 0x000ff00003800000 */
[----:B------:R0:W5:Y:S02]  /*2030*/  LDG.E.U8 R67, desc[UR36][R8.64] ;  /* 0x0000002408437981 */ /* 0x000164000c1e1100 */
.L_x_35:
[----:B------:R-:W-:Y:S05]  /*2040*/  BSYNC B1 ;  /* 0x0000000000017941 */ /* 0x000fea0003800000 */
.L_x_34:
[----:B-----5:R-:W-:Y:S01]  /*2050*/  LOP3.LUT R0, R67, 0xffff, RZ, 0xc0, !PT ;  /* 0x0000ffff43007812 */ /* 0x020fe200078ec0ff */
[----:B------:R-:W-:Y:S01]  /*2060*/  IMAD.SHL.U32 R10, R20, 0x8, RZ ;  /* 0x00000008140a7824 */ /* 0x000fe200078e00ff */
[----:B------:R-:W-:Y:S01]  /*2070*/  ISETP.GE.AND P2, PT, R69, 0x2, PT ;  /* 0x000000024500780c */ /* 0x000fe20003f46270 */
[----:B------:R-:W-:Y:S01]  /*2080*/  BSSY B1, `(.L_x_36) ;  /* 0x000000e000017945 */ /* 0x000fe20003800000 */
[----:B------:R-:W-:Y:S02]  /*2090*/  PRMT R0, R0, 0x8880, RZ ;  /* 0x0000888000007816 */ /* 0x000fe400000000ff */
[----:B------:R-:W-:Y:S02]  /*20a0*/  ISETP.LT.OR P0, PT, R22, 0x1, !P2 ;  /* 0x000000011600780c */ /* 0x000fe40005701670 */
[----:B------:R-:W-:Y:S01]  /*20b0*/  SHF.L.U64.HI R11, R20, 0x3, R21 ;  /* 0x00000003140b7819 */ /* 0x000fe20000010215 */
[----:B------:R-:W-:-:S04]  /*20c0*/  IMAD R3, R0, R57, RZ ;  /* 0x0000003900037224 */ /* 0x000fc800078e02ff */
[----:B------:R-:W-:Y:S02]  /*20d0*/  @!P1 IMAD R15, R24, R56, R3 ;  /* 0x00000038180f9224 */ /* 0x000fe400078e0203 */
[----:B------:R-:W-:-:S03]  /*20e0*/  IMAD.WIDE.U32 R10, R14, R20, R10 ;  /* 0x000000140e0a7225 */ /* 0x000fc600078e000a */
[----:B------:R1:W-:Y:S01]  /*20f0*/  @!P1 STG.E.U8 desc[UR36][R6.64], R15 ;  /* 0x0000000f06009986 */ /* 0x0003e2000c101124 */
[----:B------:R-:W-:Y:S01]  /*2100*/  IMAD.IADD R14, R19, 0x1, R11 ;  /* 0x00000001130e7824 */ /* 0x000fe200078e020b */
[----:B------:R-:W-:Y:S01]  /*2110*/  IADD3 R10, P4, P5, R12, R70, R10 ;  /* 0x000000460c0a7210 */ /* 0x000fe20007d9e00a */
[----:B------:R-:W-:-:S12]  /*2120*/  @P0 BRA `(.L_x_37) ;  /* 0x00000000000c0947 */ /* 0x000fd80003800000 */
[----:B------:R-:W2:Y:S02]  /*2130*/  LDG.E.U8 R67, desc[UR36][R8.64+0x1] ;  /* 0x0000012408437981 */ /* 0x000ea4000c1e1100 */
[----:B--2---:R-:W-:-:S05]  /*2140*/  PRMT R0, R67, 0x8880, RZ ;  /* 0x0000888043007816 */ /* 0x004fca00000000ff */
[----:B------:R-:W-:-:S07]  /*2150*/  IMAD R3, R0, R57, RZ ;  /* 0x0000003900037224 */ /* 0x000fce00078e02ff */
.L_x_37:
[----:B------:R-:W-:Y:S05]  /*2160*/  BSYNC B1 ;  /* 0x0000000000017941 */ /* 0x000fea0003800000 */
.L_x_36:
[C---:B------:R-:W-:Y:S01]  /*2170*/  ISETP.LT.OR P3, PT, R22.reuse, 0x9, !P3 ;  /* 0x000000091600780c */ /* 0x040fe20005f61670 */
[----:B------:R-:W-:Y:S01]  /*2180*/  @!P0 IMAD R25, R25, R56, R3 ;  /* 0x0000003819198224 */ /* 0x000fe200078e0203 */
[----:B------:R-:W-:Y:S01]  /*2190*/  ISETP.GE.AND P1, PT, R69, 0x9, PT ;  /* 0x000000094500780c */ /* 0x000fe20003f26270 */
[----:B------:R-:W-:Y:S01]  /*21a0*/  BSSY B1, `(.L_x_38) ;  /* 0x000000b000017945 */ /* 0x000fe20003800000 */
[----:B------:R-:W-:Y:S02]  /*21b0*/  IADD3.X R11, R13, R71, R14, P4, P5 ;  /* 0x000000470d0b7210 */ /* 0x000fe400027ea40e */
[----:B------:R2:W-:Y:S01]  /*21c0*/  @!P0 STG.E.U8 desc[UR36][R6.64+0x1], R25 ;  /* 0x0000011906008986 */ /* 0x0005e2000c101124 */
[----:B------:R-:W-:Y:S02]  /*21d0*/  ISETP.GE.AND P0, PT, R69, 0xa, PT ;  /* 0x0000000a4500780c */ /* 0x000fe40003f06270 */
[C---:B------:R-:W-:Y:S02]  /*21e0*/  ISETP.LT.OR P2, PT, R22.reuse, 0x9, !P2 ;  /* 0x000000091600780c */ /* 0x040fe40005741670 */
[----:B------:R-:W-:-:S02]  /*21f0*/  ISETP.LT.OR P5, PT, R22, 0x1, !P1 ;  /* 0x000000011600780c */ /* 0x000fc40004fa1670 */
[----:B------:R-:W-:Y:S01]  /*2200*/  ISETP.LT.OR P4, PT, R22, 0x1, !P0 ;  /* 0x000000011600780c */ /* 0x000fe20004781670 */
[----:B------:R-:W-:-:S12]  /*2210*/  @P3 BRA `(.L_x_39) ;  /* 0x00000000000c3947 */ /* 0x000fd80003800000 */
[----:B------:R-:W3:Y:S02]  /*2220*/  LDG.E.U8 R67, desc[UR36][R10.64] ;  /* 0x000000240a437981 */ /* 0x000ee4000c1e1100 */
[----:B---3--:R-:W-:-:S05]  /*2230*/  PRMT R0, R67, 0x8880, RZ ;  /* 0x0000888043007816 */ /* 0x008fca00000000ff */
[----:B------:R-:W-:-:S07]  /*2240*/  IMAD R3, R0, R57, RZ ;  /* 0x0000003900037224 */ /* 0x000fce00078e02ff */
.L_x_39:
[----:B------:R-:W-:Y:S05]  /*2250*/  BSYNC B1 ;  /* 0x0000000000017941 */ /* 0x000fea0003800000 */
.L_x_38:
[----:B------:R-:W-:Y:S01]  /*2260*/  @!P3 IMAD R13, R26, R56, R3 ;  /* 0x000000381a0db224 */ /* 0x000fe200078e0203 */
[----:B------:R-:W-:Y:S04]  /*2270*/  BSSY B1, `(.L_x_40) ;  /* 0x0000006000017945 */ /* 0x000fe80003800000 */
[----:B------:R3:W-:Y:S01]  /*2280*/  @!P3 STG.E.U8 desc[UR36][R4.64], R13 ;  /* 0x0000000d0400b986 */ /* 0x0007e2000c101124 */
[----:B------:R-:W-:Y:S05]  /*2290*/  @P2 BRA `(.L_x_41) ;  /* 0x00000000000c2947 */ /* 0x000fea0003800000 */
[----:B------:R-:W4:Y:S02]  /*22a0*/  LDG.E.U8 R67, desc[UR36][R10.64+0x1] ;  /* 0x000001240a437981 */ /* 0x000f24000c1e1100 */
[----:B----4-:R-:W-:-:S05]  /*22b0*/  PRMT R0, R67, 0x8880, RZ ;  /* 0x0000888043007816 */ /* 0x010fca00000000ff */
[----:B------:R-:W-:-:S07]  /*22c0*/  IMAD R3, R0, R57, RZ ;  /* 0x0000003900037224 */ /* 0x000fce00078e02ff */
.L_x_41:
[----:B------:R-:W-:Y:S05]  /*22d0*/  BSYNC B1 ;  /* 0x0000000000017941 */ /* 0x000fea0003800000 */
.L_x_40:
[----:B------:R-:W-:Y:S01]  /*22e0*/  @!P2 IMAD R27, R27, R56, R3 ;  /* 0x000000381b1ba224 */ /* 0x000fe200078e0203 */
[----:B------:R-:W-:Y:S04]  /*22f0*/  BSSY B1, `(.L_x_42) ;  /* 0x0000006000017945 */ /* 0x000fe80003800000 */
[----:B------:R4:W-:Y:S01]  /*2300*/  @!P2 STG.E.U8 desc[UR36][R4.64+0x1], R27 ;  /* 0x0000011b0400a986 */ /* 0x0009e2000c101124 */
[----:B------:R-:W-:Y:S05]  /*2310*/  @P5 BRA `(.L_x_43) ;  /* 0x00000000000c5947 */ /* 0x000fea0003800000 */
[----:B------:R-:W5:Y:S02]  /*2320*/  LDG.E.U8 R67, desc[UR36][R8.64+0x8] ;  /* 0x0000082408437981 */ /* 0x000f64000c1e1100 */
[----:B-----5:R-:W-:-:S05]  /*2330*/  PRMT R0, R67, 0x8880, RZ ;  /* 0x0000888043007816 */ /* 0x020fca00000000ff */
[----:B------:R-:W-:-:S07]  /*2340*/  IMAD R3, R0, R57, RZ ;  /* 0x0000003900037224 */ /* 0x000fce00078e02ff */
.L_x_43:
[----:B------:R-:W-:Y:S05]  /*2350*/  BSYNC B1 ;  /* 0x0000000000017941 */ /* 0x000fea0003800000 */
.L_x_42:
[----:B---3--:R-:W-:Y:S01]  /*2360*/  @!P5 IMAD R13, R28, R56, R3 ;  /* 0x000000381c0dd224 */ /* 0x008fe200078e0203 */
[----:B------:R-:W-:Y:S04]  /*2370*/  BSSY B1, `(.L_x_44) ;  /* 0x0000006000017945 */ /* 0x000fe80003800000 */
[----:B------:R3:W-:Y:S01]  /*2380*/  @!P5 STG.E.U8 desc[UR36][R6.64+0x8], R13 ;  /* 0x0000080d0600d986 */ /* 0x0007e2000c101124 */
[----:B------:R-:W-:Y:S05]  /*2390*/  @P4 BRA `(.L_x_45) ;  /* 0x00000000000c4947 */ /* 0x000fea0003800000 */
[----:B------:R-:W5:Y:S02]  /*23a0*/  LDG.E.U8 R67, desc[UR36][R8.64+0x9] ;  /* 0x0000092408437981 */ /* 0x000f64000c1e1100 */
[----:B-----5:R-:W-:-:S05]  /*23b0*/  PRMT R0, R67, 0x8880, RZ ;  /* 0x0000888043007816 */ /* 0x020fca00000000ff */
[----:B------:R-:W-:-:S07]  /*23c0*/  IMAD R3, R0, R57, RZ ;  /* 0x0000003900037224 */ /* 0x000fce00078e02ff */
.L_x_45:
[----:B------:R-:W-:Y:S05]  /*23d0*/  BSYNC B1 ;  /* 0x0000000000017941 */ /* 0x000fea0003800000 */
.L_x_44:
[C---:B------:R-:W-:Y:S01]  /*23e0*/  ISETP.LT.OR P1, PT, R22.reuse, 0x9, !P1 ;  /* 0x000000091600780c */ /* 0x040fe20004f21670 */
[----:B------:R-:W-:Y:S01]  /*23f0*/  @!P4 IMAD R29, R29, R56, R3 ;  /* 0x000000381d1dc224 */ /* 0x000fe200078e0203 */
[C---:B------:R-:W-:Y:S01]  /*2400*/  ISETP.GE.AND P3, PT, R69.reuse, 0x11, PT ;  /* 0x000000114500780c */ /* 0x040fe20003f66270 */
[----:B------:R-:W-:Y:S01]  /*2410*/  BSSY B1, `(.L_x_46) ;  /* 0x000000a000017945 */ /* 0x000fe20003800000 */
[----:B------:R-:W-:Y:S02]  /*2420*/  ISETP.GE.AND P2, PT, R69, 0x12, PT ;  /* 0x000000124500780c */ /* 0x000fe40003f46270 */
[----:B------:R0:W-:Y:S01]  /*2430*/  @!P4 STG.E.U8 desc[UR36][R6.64+0x9], R29 ;  /* 0x0000091d0600c986 */ /* 0x0001e2000c101124 */
[C---:B------:R-:W-:Y:S02]  /*2440*/  ISETP.LT.OR P0, PT, R22.reuse, 0x9, !P0 ;  /* 0x000000091600780c */ /* 0x040fe40004701670 */
[C---:B------:R-:W-:Y:S02]  /*2450*/  ISETP.LT.OR P5, PT, R22.reuse, 0x1, !P3 ;  /* 0x000000011600780c */ /* 0x040fe40005fa1670 */
[----:B------:R-:W-:-:S02]  /*2460*/  ISETP.LT.OR P4, PT, R22, 0x1, !P2 ;  /* 0x000000011600780c */ /* 0x000fc40005781670 */
[----:B------:R-:W-:Y:S11]  /*2470*/  @P1 BRA `(.L_x_47) ;  /* 0x00000000000c1947 */ /* 0x000ff60003800000 */
[----:B------:R-:W5:Y:S02]  /*2480*/  LDG.E.U8 R67, desc[UR36][R10.64+0x8] ;  /* 0x000008240a437981 */ /* 0x000f64000c1e1100 */
[----:B-----5:R-:W-:-:S05]  /*2490*/  PRMT R0, R67, 0x8880, RZ ;  /* 0x0000888043007816 */ /* 0x020fca00000000ff */
[----:B------:R-:W-:-:S07]  /*24a0*/  IMAD R3, R0, R57, RZ ;  /* 0x0000003900037224 */ /* 0x000fce00078e02ff */
.L_x_47:
[----:B------:R-:W-:Y:S05]  /*24b0*/  BSYNC B1 ;  /* 0x0000000000017941 */ /* 0x000fea0003800000 */
.L_x_46:
[----:B---3--:R-:W-:Y:S01]  /*24c0*/  @!P1 IMAD R13, R30, R56, R3 ;  /* 0x000000381e0d9224 */ /* 0x008fe200078e0203 */
[----:B------:R-:W-:Y:S04]  /*24d0*/  BSSY B1, `(.L_x_48) ;  /* 0x0000006000017945 */ /* 0x000fe80003800000 */
[----:B------:R3:W-:Y:S01]  /*24e0*/  @!P1 STG.E.U8 desc[UR36][R4.64+0x8], R13 ;  /* 0x0000080d04009986 */ /* 0x0007e2000c101124 */
[----:B------:R-:W-:Y:S05]  /*24f0*/  @P0 BRA `(.L_x_49) ;  /* 0x00000000000c0947 */ /* 0x000fea0003800000 */
[----:B------:R-:W5:Y:S02]  /*2500*/  LDG.E.U8 R67, desc[UR36][R10.64+0x9] ;  /* 0x000009240a437981 */ /* 0x000f64000c1e1100 */
[----:B-----5:R-:W-:-:S05]  /*2510*/  PRMT R0, R67, 0x8880, RZ ;  /* 0x0000888043007816 */ /* 0x020fca00000000ff */
[----:B------:R-:W-:-:S07]  /*2520*/  IMAD R3, R0, R57, RZ ;  /* 0x0000003900037224 */ /* 0x000fce00078e02ff */
.L_x_49:
[----:B------:R-:W-:Y:S05]  /*2530*/  BSYNC B1 ;  /* 0x0000000000017941 */ /* 0x000fea0003800000 */
.L_x_48:
[----:B------:R-:W-:Y:S01]  /*2540*/  @!P0 IMAD R31, R31, R56, R3 ;  /* 0x000000381f1f8224 */ /* 0x000fe200078e0203 */
[----:B------:R-:W-:Y:S04]  /*2550*/  BSSY B1, `(.L_x_50) ;  /* 0x0000006000017945 */ /* 0x000fe80003800000 */
[----:B------:R0:W-:Y:S01]  /*2560*/  @!P0 STG.E.U8 desc[UR36][R4.64+0x9], R31 ;  /* 0x0000091f04008986 */ /* 0x0001e2000c101124 */
[----:B------:R-:W-:Y:S05]  /*2570*/  @P5 BRA `(.L_x_51) ;  /* 0x00000000000c5947 */ /* 0x000fea0003800000 */
[----:B------:R-:W5:Y:S02]  /*2580*/  LDG.E.U8 R67, desc[UR36][R8.64+0x10] ;  /* 0x0000102408437981 */ /* 0x000f64000c1e1100 */
[----:B-----5:R-:W-:-:S05]  /*2590*/  PRMT R0, R67, 0x8880, RZ ;  /* 0x0000888043007816 */ /* 0x020fca00000000ff */
[----:B------:R-:W-:-:S07]  /*25a0*/  IMAD R3, R0, R57, RZ ;  /* 0x0000003900037224 */ /* 0x000fce00078e02ff */
.L_x_51:
[----:B------:R-:W-:Y:S05]  /*25b0*/  BSYNC B1 ;  /* 0x0000000000017941 */ /* 0x000fea0003800000 */
.L_x_50:
[----:B---3--:R-:W-:Y:S01]  /*25c0*/  @!P5 IMAD R13, R32, R56, R3 ;  /* 0x00000038200dd224 */ /* 0x008fe200078e0203 */
[----:B------:R-:W-:Y:S04]  /*25d0*/  BSSY B1, `(.L_x_52) ;  /* 0x0000006000017945 */ /* 0x000fe80003800000 */
[----:B------:R3:W-:Y:S01]  /*25e0*/  @!P5 STG.E.U8 desc[UR36][R6.64+0x10], R13 ;  /* 0x0000100d0600d986 */ /* 0x0007e2000c101124 */
[----:B------:R-:W-:Y:S05]  /*25f0*/  @P4 BRA `(.L_x_53) ;  /* 0x00000000000c4947 */ /* 0x000fea0003800000 */
[----:B------:R-:W5:Y:S02]  /*2600*/  LDG.E.U8 R67, desc[UR36][R8.64+0x11] ;  /* 0x0000112408437981 */ /* 0x000f64000c1e1100 */
[----:B-----5:R-:W-:-:S05]  /*2610*/  PRMT R0, R67, 0x8880, RZ ;  /* 0x0000888043007816 */ /* 0x020fca00000000ff */
[----:B------:R-:W-:-:S07]  /*2620*/  IMAD R3, R0, R57, RZ ;  /* 0x0000003900037224 */ /* 0x000fce00078e02ff */
.L_x_53:
[----:B------:R-:W-:Y:S05]  /*2630*/  BSYNC B1 ;  /* 0x0000000000017941 */ /* 0x000fea0003800000 */
.L_x_52:
        /* <DEDUP_REMOVED lines=13> */
.L_x_55:
[----:B------:R-:W-:Y:S05]  /*2710*/  BSYNC B1 ;  /* 0x0000000000017941 */ /* 0x000fea0003800000 */
.L_x_54:
[----:B---3--:R-:W-:Y:S01]  /*2720*/  @!P3 IMAD R13, R34, R56, R3 ;  /* 0x00000038220db224 */ /* 0x008fe200078e0203 */
[----:B------:R-:W-:Y:S04]  /*2730*/  BSSY B1, `(.L_x_56) ;  /* 0x0000006000017945 */ /* 0x000fe80003800000 */
[----:B------:R3:W-:Y:S01]  /*2740*/  @!P3 STG.E.U8 desc[UR36][R4.64+0x10], R13 ;  /* 0x0000100d0400b986 */ /* 0x0007e2000c101124 */
[----:B------:R-:W-:Y:S05]  /*2750*/  @P2 BRA `(.L_x_57) ;  /* 0x00000000000c2947 */ /* 0x000fea0003800000 */
[----:B------:R-:W5:Y:S02]  /*2760*/  LDG.E.U8 R67, desc[UR36][R10.64+0x11] ;  /* 0x000011240a437981 */ /* 0x000f64000c1e1100 */
[----:B-----5:R-:W-:-:S05]  /*2770*/  PRMT R0, R67, 0x8880, RZ ;  /* 0x0000888043007816 */ /* 0x020fca00000000ff */
[----:B------:R-:W-:-:S07]  /*2780*/  IMAD R3, R0, R57, RZ ;  /* 0x0000003900037224 */ /* 0x000fce00078e02ff */
.L_x_57:
[----:B------:R-:W-:Y:S05]  /*2790*/  BSYNC B1 ;  /* 0x0000000000017941 */ /* 0x000fea0003800000 */
.L_x_56:
[----:B------:R-:W-:Y:S01]  /*27a0*/  @!P2 IMAD R35, R35, R56, R3 ;  /* 0x000000382323a224 */ /* 0x000fe200078e0203 */
[----:B------:R-:W-:Y:S04]  /*27b0*/  BSSY B1, `(.L_x_58) ;  /* 0x0000006000017945 */ /* 0x000fe80003800000 */
[----:B------:R0:W-:Y:S01]  /*27c0*/  @!P2 STG.E.U8 desc[UR36][R4.64+0x11], R35 ;  /* 0x000011230400a986 */ /* 0x0001e2000c101124 */
[----:B------:R-:W-:Y:S05]  /*27d0*/  @P5 BRA `(.L_x_59) ;  /* 0x00000000000c5947 */ /* 0x000fea0003800000 */
[----:B------:R-:W5:Y:S02]  /*27e0*/  LDG.E.U8 R67, desc[UR36][R8.64+0x18] ;  /* 0x0000182408437981 */ /* 0x000f64000c1e1100 */
[----:B-----5:R-:W-:-:S05]  /*27f0*/  PRMT R0, R67, 0x8880, RZ ;  /* 0x0000888043007816 */ /* 0x020fca00000000ff */
[----:B------:R-:W-:-:S07]  /*2800*/  IMAD R3, R0, R57, RZ ;  /* 0x0000003900037224 */ /* 0x000fce00078e02ff */
.L_x_59:
[----:B------:R-:W-:Y:S05]  /*2810*/  BSYNC B1 ;  /* 0x0000000000017941 */ /* 0x000fea0003800000 */
.L_x_58:
[----:B---3--:R-:W-:Y:S01]  /*2820*/  @!P5 IMAD R13, R36, R56, R3 ;  /* 0x00000038240dd224 */ /* 0x008fe200078e0203 */
[----:B------:R-:W-:Y:S04]  /*2830*/  BSSY B1, `(.L_x_60) ;  /* 0x0000006000017945 */ /* 0x000fe80003800000 */
[----:B------:R3:W-:Y:S01]  /*2840*/  @!P5 STG.E.U8 desc[UR36][R6.64+0x18], R13 ;  /* 0x0000180d0600d986 */ /* 0x0007e2000c101124 */
[----:B------:R-:W-:Y:S05]  /*2850*/  @P4 BRA `(.L_x_61) ;  /* 0x00000000000c4947 */ /* 0x000fea0003800000 */
[----:B------:R-:W5:Y:S02]  /*2860*/  LDG.E.U8 R67, desc[UR36][R8.64+0x19] ;  /* 0x0000192408437981 */ /* 0x000f64000c1e1100 */
[----:B-----5:R-:W-:-:S05]  /*2870*/  PRMT R0, R67, 0x8880, RZ ;  /* 0x0000888043007816 */ /* 0x020fca00000000ff */
[----:B------:R-:W-:-:S07]  /*2880*/  IMAD R3, R0, R57, RZ ;  /* 0x0000003900037224 */ /* 0x000fce00078e02ff */
.L_x_61:
[----:B------:R-:W-:Y:S05]  /*2890*/  BSYNC B1 ;  /* 0x0000000000017941 */ /* 0x000fea0003800000 */
.L_x_60:
        /* <DEDUP_REMOVED lines=13> */
.L_x_63:
[----:B------:R-:W-:Y:S05]  /*2970*/  BSYNC B1 ;  /* 0x0000000000017941 */ /* 0x000fea0003800000 */
.L_x_62:
[----:B---3--:R-:W-:Y:S01]  /*2980*/  @!P1 IMAD R13, R38, R56, R3 ;  /* 0x00000038260d9224 */ /* 0x008fe200078e0203 */
[----:B------:R-:W-:Y:S04]  /*2990*/  BSSY B1, `(.L_x_64) ;  /* 0x0000006000017945 */ /* 0x000fe80003800000 */
[----:B------:R3:W-:Y:S01]  /*29a0*/  @!P1 STG.E.U8 desc[UR36][R4.64+0x18], R13 ;  /* 0x0000180d04009986 */ /* 0x0007e2000c101124 */
[----:B------:R-:W-:Y:S05]  /*29b0*/  @P4 BRA `(.L_x_65) ;  /* 0x00000000000c4947 */ /* 0x000fea0003800000 */
[----:B------:R-:W5:Y:S02]  /*29c0*/  LDG.E.U8 R67, desc[UR36][R10.64+0x19] ;  /* 0x000019240a437981 */ /* 0x000f64000c1e1100 */
[----:B-----5:R-:W-:-:S05]  /*29d0*/  PRMT R0, R67, 0x8880, RZ ;  /* 0x0000888043007816 */ /* 0x020fca00000000ff */
[----:B------:R-:W-:-:S07]  /*29e0*/  IMAD R3, R0, R57, RZ ;  /* 0x0000003900037224 */ /* 0x000fce00078e02ff */
.L_x_65:
[----:B------:R-:W-:Y:S05]  /*29f0*/  BSYNC B1 ;  /* 0x0000000000017941 */ /* 0x000fea0003800000 */
.L_x_64:
[----:B------:R-:W-:Y:S01]  /*2a00*/  @!P4 IMAD R39, R39, R56, R3 ;  /* 0x000000382727c224 */ /* 0x000fe200078e0203 */
[----:B------:R-:W-:Y:S04]  /*2a10*/  BSSY B1, `(.L_x_66) ;  /* 0x0000006000017945 */ /* 0x000fe80003800000 */
[----:B------:R0:W-:Y:S01]  /*2a20*/  @!P4 STG.E.U8 desc[UR36][R4.64+0x19], R39 ;  /* 0x000019270400c986 */ /* 0x0001e2000c101124 */
[----:B------:R-:W-:Y:S05]  /*2a30*/  @P5 BRA `(.L_x_67) ;  /* 0x00000000000c5947 */ /* 0x000fea0003800000 */
[----:B------:R-:W5:Y:S02]  /*2a40*/  LDG.E.U8 R67, desc[UR36][R8.64+0x20] ;  /* 0x0000202408437981 */ /* 0x000f64000c1e1100 */
[----:B-----5:R-:W-:-:S05]  /*2a50*/  PRMT R0, R67, 0x8880, RZ ;  /* 0x0000888043007816 */ /* 0x020fca00000000ff */
[----:B------:R-:W-:-:S07]  /*2a60*/  IMAD R3, R0, R57, RZ ;  /* 0x0000003900037224 */ /* 0x000fce00078e02ff */
.L_x_67:
[----:B------:R-:W-:Y:S05]  /*2a70*/  BSYNC B1 ;  /* 0x0000000000017941 */ /* 0x000fea0003800000 */
.L_x_66:
[----:B---3--:R-:W-:Y:S01]  /*2a80*/  @!P5 IMAD R13, R40, R56, R3 ;  /* 0x00000038280dd224 */ /* 0x008fe200078e0203 */
[----:B------:R-:W-:Y:S04]  /*2a90*/  BSSY B1, `(.L_x_68) ;  /* 0x0000006000017945 */ /* 0x000fe80003800000 */
[----:B------:R3:W-:Y:S01]  /*2aa0*/  @!P5 STG.E.U8 desc[UR36][R6.64+0x20], R13 ;  /* 0x0000200d0600d986 */ /* 0x0007e2000c101124 */
[----:B------:R-:W-:Y:S05]  /*2ab0*/  @P0 BRA `(.L_x_69) ;  /* 0x00000000000c0947 */ /* 0x000fea0003800000 */
[----:B------:R-:W5:Y:S02]  /*2ac0*/  LDG.E.U8 R67, desc[UR36][R8.64+0x21] ;  /* 0x0000212408437981 */ /* 0x000f64000c1e1100 */
[----:B-----5:R-:W-:-:S05]  /*2ad0*/  PRMT R0, R67, 0x8880, RZ ;  /* 0x0000888043007816 */ /* 0x020fca00000000ff */
[----:B------:R-:W-:-:S07]  /*2ae0*/  IMAD R3, R0, R57, RZ ;  /* 0x0000003900037224 */ /* 0x000fce00078e02ff */
.L_x_69:
[----:B------:R-:W-:Y:S05]  /*2af0*/  BSYNC B1 ;  /* 0x0000000000017941 */ /* 0x000fea0003800000 */
.L_x_68:
        /* <DEDUP_REMOVED lines=13> */
.L_x_71:
[----:B------:R-:W-:Y:S05]  /*2bd0*/  BSYNC B1 ;  /* 0x0000000000017941 */ /* 0x000fea0003800000 */
.L_x_70:
[----:B---3--:R-:W-:Y:S01]  /*2be0*/  @!P3 IMAD R13, R42, R56, R3 ;  /* 0x000000382a0db224 */ /* 0x008fe200078e0203 */
[----:B------:R-:W-:Y:S04]  /*2bf0*/  BSSY B1, `(.L_x_72) ;  /* 0x0000006000017945 */ /* 0x000fe80003800000 */
[----:B------:R3:W-:Y:S01]  /*2c00*/  @!P3 STG.E.U8 desc[UR36][R4.64+0x20], R13 ;  /* 0x0000200d0400b986 */ /* 0x0007e2000c101124 */
[----:B------:R-:W-:Y:S05]  /*2c10*/  @P2 BRA `(.L_x_73) ;  /* 0x00000000000c2947 */ /* 0x000fea0003800000 */
[----:B------:R-:W5:Y:S02]  /*2c20*/  LDG.E.U8 R67, desc[UR36][R10.64+0x21] ;  /* 0x000021240a437981 */ /* 0x000f64000c1e1100 */
[----:B-----5:R-:W-:-:S05]  /*2c30*/  PRMT R0, R67, 0x8880, RZ ;  /* 0x0000888043007816 */ /* 0x020fca00000000ff */
[----:B------:R-:W-:-:S07]  /*2c40*/  IMAD R3, R0, R57, RZ ;  /* 0x0000003900037224 */ /* 0x000fce00078e02ff */
.L_x_73:
[----:B------:R-:W-:Y:S05]  /*2c50*/  BSYNC B1 ;  /* 0x0000000000017941 */ /* 0x000fea0003800000 */
.L_x_72:
[----:B------:R-:W-:Y:S01]  /*2c60*/  @!P2 IMAD R43, R43, R56, R3 ;  /* 0x000000382b2ba224 */ /* 0x000fe200078e0203 */
[----:B------:R-:W-:Y:S04]  /*2c70*/  BSSY B1, `(.L_x_74) ;  /* 0x0000006000017945 */ /* 0x000fe80003800000 */
[----:B------:R0:W-:Y:S01]  /*2c80*/  @!P2 STG.E.U8 desc[UR36][R4.64+0x21], R43 ;  /* 0x0000212b0400a986 */ /* 0x0001e2000c101124 */
[----:B------:R-:W-:Y:S05]  /*2c90*/  @P0 BRA `(.L_x_75) ;  /* 0x00000000000c0947 */ /* 0x000fea0003800000 */
[----:B------:R-:W5:Y:S02]  /*2ca0*/  LDG.E.U8 R67, desc[UR36][R8.64+0x28] ;  /* 0x0000282408437981 */ /* 0x000f64000c1e1100 */
[----:B-----5:R-:W-:-:S05]  /*2cb0*/  PRMT R0, R67, 0x8880, RZ ;  /* 0x0000888043007816 */ /* 0x020fca00000000ff */
[----:B------:R-:W-:-:S07]  /*2cc0*/  IMAD R3, R0, R57, RZ ;  /* 0x0000003900037224 */ /* 0x000fce00078e02ff */
.L_x_75:
[----:B------:R-:W-:Y:S05]  /*2cd0*/  BSYNC B1 ;  /* 0x0000000000017941 */ /* 0x000fea0003800000 */
.L_x_74:
[----:B---3--:R-:W-:Y:S01]  /*2ce0*/  @!P0 IMAD R13, R44, R56, R3 ;  /* 0x000000382c0d8224 */ /* 0x008fe200078e0203 */
[----:B------:R-:W-:Y:S04]  /*2cf0*/  BSSY B1, `(.L_x_76) ;  /* 0x0000006000017945 */ /* 0x000fe80003800000 */
[----:B------:R3:W-:Y:S01]  /*2d00*/  @!P0 STG.E.U8 desc[UR36][R6.64+0x28], R13 ;  /* 0x0000280d06008986 */ /* 0x0007e2000c101124 */
[----:B------:R-:W-:Y:S05]  /*2d10*/  @P5 BRA `(.L_x_77) ;  /* 0x00000000000c5947 */ /* 0x000fea0003800000 */
[----:B------:R-:W5:Y:S02]  /*2d20*/  LDG.E.U8 R67, desc[UR36][R8.64+0x29] ;  /* 0x0000292408437981 */ /* 0x000f64000c1e1100 */
[----:B-----5:R-:W-:-:S05]  /*2d30*/  PRMT R0, R67, 0x8880, RZ ;  /* 0x0000888043007816 */ /* 0x020fca00000000ff */
[----:B------:R-:W-:-:S07]  /*2d40*/  IMAD R3, R0, R57, RZ ;  /* 0x0000003900037224 */ /* 0x000fce00078e02ff */
.L_x_77:
[----:B------:R-:W-:Y:S05]  /*2d50*/  BSYNC B1 ;  /* 0x0000000000017941 */ /* 0x000fea0003800000 */
.L_x_76:
        /* <DEDUP_REMOVED lines=13> */
.L_x_79:
[----:B------:R-:W-:Y:S05]  /*2e30*/  BSYNC B1 ;  /* 0x0000000000017941 */ /* 0x000fea0003800000 */
.L_x_78:
[----:B---3--:R-:W-:Y:S01]  /*2e40*/  @!P4 IMAD R13, R46, R56, R3 ;  /* 0x000000382e0dc224 */ /* 0x008fe200078e0203 */
[----:B------:R-:W-:Y:S04]  /*2e50*/  BSSY B1, `(.L_x_80) ;  /* 0x0000006000017945 */ /* 0x000fe80003800000 */
[----:B------:R3:W-:Y:S01]  /*2e60*/  @!P4 STG.E.U8 desc[UR36][R4.64+0x28], R13 ;  /* 0x0000280d0400c986 */ /* 0x0007e2000c101124 */
[----:B------:R-:W-:Y:S05]  /*2e70*/  @P1 BRA `(.L_x_81) ;  /* 0x00000000000c1947 */ /* 0x000fea0003800000 */
[----:B------:R-:W5:Y:S02]  /*2e80*/  LDG.E.U8 R67, desc[UR36][R10.64+0x29] ;  /* 0x000029240a437981 */ /* 0x000f64000c1e1100 */
[----:B-----5:R-:W-:-:S05]  /*2e90*/  PRMT R0, R67, 0x8880, RZ ;  /* 0x0000888043007816 */ /* 0x020fca00000000ff */
[----:B------:R-:W-:-:S07]  /*2ea0*/  IMAD R3, R0, R57, RZ ;  /* 0x0000003900037224 */ /* 0x000fce00078e02ff */
.L_x_81:
[----:B------:R-:W-:Y:S05]  /*2eb0*/  BSYNC B1 ;  /* 0x0000000000017941 */ /* 0x000fea0003800000 */
.L_x_80:
[----:B------:R-:W-:Y:S01]  /*2ec0*/  @!P1 IMAD R47, R47, R56, R3 ;  /* 0x000000382f2f9224 */ /* 0x000fe200078e0203 */
[----:B------:R-:W-:Y:S04]  /*2ed0*/  BSSY B1, `(.L_x_82) ;  /* 0x0000006000017945 */ /* 0x000fe80003800000 */
[----:B------:R0:W-:Y:S01]  /*2ee0*/  @!P1 STG.E.U8 desc[UR36][R4.64+0x29], R47 ;  /* 0x0000292f04009986 */ /* 0x0001e2000c101124 */
[----:B------:R-:W-:Y:S05]  /*2ef0*/  @P3 BRA `(.L_x_83) ;  /* 0x00000000000c3947 */ /* 0x000fea0003800000 */
[----:B------:R-:W5:Y:S02]  /*2f00*/  LDG.E.U8 R67, desc[UR36][R8.64+0x30] ;  /* 0x0000302408437981 */ /* 0x000f64000c1e1100 */
[----:B-----5:R-:W-:-:S05]  /*2f10*/  PRMT R0, R67, 0x8880, RZ ;  /* 0x0000888043007816 */ /* 0x020fca00000000ff */
[----:B------:R-:W-:-:S07]  /*2f20*/  IMAD R3, R0, R57, RZ ;  /* 0x0000003900037224 */ /* 0x000fce00078e02ff */
.L_x_83:
[----:B------:R-:W-:Y:S05]  /*2f30*/  BSYNC B1 ;  /* 0x0000000000017941 */ /* 0x000fea0003800000 */
.L_x_82:
[----:B---3--:R-:W-:Y:S01]  /*2f40*/  @!P3 IMAD R13, R48, R56, R3 ;  /* 0x00000038300db224 */ /* 0x008fe200078e0203 */
[----:B------:R-:W-:Y:S04]  /*2f50*/  BSSY B1, `(.L_x_84) ;  /* 0x0000006000017945 */ /* 0x000fe80003800000 */
[----:B------:R3:W-:Y:S01]  /*2f60*/  @!P3 STG.E.U8 desc[UR36][R6.64+0x30], R13 ;  /* 0x0000300d0600b986 */ /* 0x0007e2000c101124 */
[----:B------:R-:W-:Y:S05]  /*2f70*/  @P5 BRA `(.L_x_85) ;  /* 0x00000000000c5947 */ /* 0x000fea0003800000 */
[----:B------:R-:W5:Y:S02]  /*2f80*/  LDG.E.U8 R67, desc[UR36][R8.64+0x31] ;  /* 0x0000312408437981 */ /* 0x000f64000c1e1100 */
[----:B-----5:R-:W-:-:S05]  /*2f90*/  PRMT R0, R67, 0x8880, RZ ;  /* 0x0000888043007816 */ /* 0x020fca00000000ff */
[----:B------:R-:W-:-:S07]  /*2fa0*/  IMAD R3, R0, R57, RZ ;  /* 0x0000003900037224 */ /* 0x000fce00078e02ff */
.L_x_85:
[----:B------:R-:W-:Y:S05]  /*2fb0*/  BSYNC B1 ;  /* 0x0000000000017941 */ /* 0x000fea0003800000 */
.L_x_84:
        /* <DEDUP_REMOVED lines=9> */
[----:B------:R-:W-:Y:S01]  /*3050*/  ISETP.LT.OR P3, PT, R22, 0x9, !P3 ;  /* 0x000000091600780c */ /* 0x000fe20005f61670 */
[----:B------:R-:W-:-:S12]  /*3060*/  @P2 BRA `(.L_x_87) ;  /* 0x00000000000c2947 */ /* 0x000fd80003800000 */
[----:B------:R-:W5:Y:S02]  /*3070*/  LDG.E.U8 R67, desc[UR36][R10.64+0x30] ;  /* 0x000030240a437981 */ /* 0x000f64000c1e1100 */
[----:B-----5:R-:W-:-:S05]  /*3080*/  PRMT R0, R67, 0x8880, RZ ;  /* 0x0000888043007816 */ /* 0x020fca00000000ff */
[----:B------:R-:W-:-:S07]  /*3090*/  IMAD R3, R0, R57, RZ ;  /* 0x0000003900037224 */ /* 0x000fce00078e02ff */
.L_x_87:
[----:B------:R-:W-:Y:S05]  /*30a0*/  BSYNC B1 ;  /* 0x0000000000017941 */ /* 0x000fea0003800000 */
.L_x_86:
[----:B---3--:R-:W-:Y:S01]  /*30b0*/  @!P2 IMAD R13, R50, R56, R3 ;  /* 0x00000038320da224 */ /* 0x008fe200078e0203 */
[----:B------:R-:W-:Y:S04]  /*30c0*/  BSSY B1, `(.L_x_88) ;  /* 0x0000006000017945 */ /* 0x000fe80003800000 */
[----:B------:R3:W-:Y:S01]  /*30d0*/  @!P2 STG.E.U8 desc[UR36][R4.64+0x30], R13 ;  /* 0x0000300d0400a986 */ /* 0x0007e2000c101124 */
[----:B------:R-:W-:Y:S05]  /*30e0*/  @P0 BRA `(.L_x_89) ;  /* 0x00000000000c0947 */ /* 0x000fea0003800000 */
[----:B------:R-:W5:Y:S02]  /*30f0*/  LDG.E.U8 R67, desc[UR36][R10.64+0x31] ;  /* 0x000031240a437981 */ /* 0x000f64000c1e1100 */
[----:B-----5:R-:W-:-:S05]  /*3100*/  PRMT R0, R67, 0x8880, RZ ;  /* 0x0000888043007816 */ /* 0x020fca00000000ff */
[----:B------:R-:W-:-:S07]  /*3110*/  IMAD R3, R0, R57, RZ ;  /* 0x0000003900037224 */ /* 0x000fce00078e02ff */
.L_x_89:
[----:B------:R-:W-:Y:S05]  /*3120*/  BSYNC B1 ;  /* 0x0000000000017941 */ /* 0x000fea0003800000 */
.L_x_88:
[----:B------:R-:W-:Y:S01]  /*3130*/  @!P0 IMAD R51, R51, R56, R3 ;  /* 0x0000003833338224 */ /* 0x000fe200078e0203 */
[----:B------:R-:W-:Y:S04]  /*3140*/  BSSY B1, `(.L_x_90) ;  /* 0x0000006000017945 */ /* 0x000fe80003800000 */
[----:B------:R0:W-:Y:S01]  /*3150*/  @!P0 STG.E.U8 desc[UR36][R4.64+0x31], R51 ;  /* 0x0000313304008986 */ /* 0x0001e2000c101124 */
[----:B------:R-:W-:Y:S05]  /*3160*/  @P5 BRA `(.L_x_91) ;  /* 0x00000000000c5947 */ /* 0x000fea0003800000 */
[----:B------:R-:W5:Y:S02]  /*3170*/  LDG.E.U8 R67, desc[UR36][R8.64+0x38] ;  /* 0x0000382408437981 */ /* 0x000f64000c1e1100 */
[----:B-----5:R-:W-:-:S05]  /*3180*/  PRMT R0, R67, 0x8880, RZ ;  /* 0x0000888043007816 */ /* 0x020fca00000000ff */
[----:B------:R-:W-:-:S07]  /*3190*/  IMAD R3, R0, R57, RZ ;  /* 0x0000003900037224 */ /* 0x000fce00078e02ff */
.L_x_91:
[----:B------:R-:W-:Y:S05]  /*31a0*/  BSYNC B1 ;  /* 0x0000000000017941 */ /* 0x000fea0003800000 */
.L_x_90:
[----:B---3--:R-:W-:Y:S01]  /*31b0*/  @!P5 IMAD R13, R52, R56, R3 ;  /* 0x00000038340dd224 */ /* 0x008fe200078e0203 */
[----:B------:R-:W-:Y:S04]  /*31c0*/  BSSY B1, `(.L_x_92) ;  /* 0x0000006000017945 */ /* 0x000fe80003800000 */
[----:B------:R3:W-:Y:S01]  /*31d0*/  @!P5 STG.E.U8 desc[UR36][R6.64+0x38], R13 ;  /* 0x0000380d0600d986 */ /* 0x0007e2000c101124 */
[----:B------:R-:W-:Y:S05]  /*31e0*/  @P4 BRA `(.L_x_93) ;  /* 0x00000000000c4947 */ /* 0x000fea0003800000 */
[----:B------:R-:W5:Y:S02]  /*31f0*/  LDG.E.U8 R67, desc[UR36][R8.64+0x39] ;  /* 0x0000392408437981 */ /* 0x000f64000c1e1100 */
[----:B-----5:R-:W-:-:S05]  /*3200*/  PRMT R0, R67, 0x8880, RZ ;  /* 0x0000888043007816 */ /* 0x020fca00000000ff */
[----:B------:R-:W-:-:S07]  /*3210*/  IMAD R3, R0, R57, RZ ;  /* 0x0000003900037224 */ /* 0x000fce00078e02ff */
.L_x_93:
[----:B------:R-:W-:Y:S05]  /*3220*/  BSYNC B1 ;  /* 0x0000000000017941 */ /* 0x000fea0003800000 */
.L_x_92:
[----:B------:R-:W-:Y:S01]  /*3230*/  @!P4 IMAD R53, R53, R56, R3 ;  /* 0x000000383535c224 */ /* 0x000fe200078e0203 */
[----:B------:R-:W-:Y:S04]  /*3240*/  BSSY B1, `(.L_x_94) ;  /* 0x0000006000017945 */ /* 0x000fe80003800000 */
[----:B------:R0:W-:Y:S01]  /*3250*/  @!P4 STG.E.U8 desc[UR36][R6.64+0x39], R53 ;  /* 0x000039350600c986 */ /* 0x0001e2000c101124 */
[----:B------:R-:W-:Y:S05]  /*3260*/  @P3 BRA `(.L_x_95) ;  /* 0x00000000000c3947 */ /* 0x000fea0003800000 */
[----:B------:R-:W5:Y:S02]  /*3270*/  LDG.E.U8 R67, desc[UR36][R10.64+0x38] ;  /* 0x000038240a437981 */ /* 0x000f64000c1e1100 */
[----:B-----5:R-:W-:-:S05]  /*3280*/  PRMT R0, R67, 0x8880, RZ ;  /* 0x0000888043007816 */ /* 0x020fca00000000ff */
[----:B------:R-:W-:-:S07]  /*3290*/  IMAD R3, R0, R57, RZ ;  /* 0x0000003900037224 */ /* 0x000fce00078e02ff */
.L_x_95:
[----:B------:R-:W-:Y:S05]  /*32a0*/  BSYNC B1 ;  /* 0x0000000000017941 */ /* 0x000fea0003800000 */
.L_x_94:
[----:B0123--:R-:W-:Y:S01]  /*32b0*/  @!P3 IMAD R7, R54, R56, R3 ;  /* 0x000000383607b224 */ /* 0x00ffe200078e0203 */
[----:B------:R-:W-:Y:S01]  /*32c0*/  ISETP.LT.OR P1, PT, R22, 0x9, !P1 ;  /* 0x000000091600780c */ /* 0x000fe20004f21670 */
[----:B------:R-:W-:Y:S03]  /*32d0*/  BSSY B1, `(.L_x_96) ;  /* 0x0000006000017945 */ /* 0x000fe60003800000 */
[----:B------:R0:W-:Y:S09]  /*32e0*/  @!P3 STG.E.U8 desc[UR36][R4.64+0x38], R7 ;  /* 0x000038070400b986 */ /* 0x0001f2000c101124 */
[----:B------:R-:W-:Y:S05]  /*32f0*/  @P1 BRA `(.L_x_97) ;  /* 0x00000000000c1947 */ /* 0x000fea0003800000 */
[----:B------:R-:W2:Y:S02]  /*3300*/  LDG.E.U8 R67, desc[UR36][R10.64+0x39] ;  /* 0x000039240a437981 */ /* 0x000ea4000c1e1100 */
[----:B--2---:R-:W-:-:S05]  /*3310*/  PRMT R0, R67, 0x8880, RZ ;  /* 0x0000888043007816 */ /* 0x004fca00000000ff */
[----:B------:R-:W-:-:S07]  /*3320*/  IMAD R3, R0, R57, RZ ;  /* 0x0000003900037224 */ /* 0x000fce00078e02ff */
.L_x_97:
[----:B------:R-:W-:Y:S05]  /*3330*/  BSYNC B1 ;  /* 0x0000000000017941 */ /* 0x000fea0003800000 */
.L_x_96:
[----:B------:R-:W-:Y:S01]  /*3340*/  IMAD R3, R55, R56, R3 ;  /* 0x0000003837037224 */ /* 0x000fe200078e0203 */
[----:B------:R-:W-:Y:S06]  /*3350*/  @P1 BRA `(.L_x_98) ;  /* 0x0000000400c81947 */ /* 0x000fec0003800000 */
[----:B------:R1:W-:Y:S01]  /*3360*/  STG.E.U8 desc[UR36][R4.64+0x39], R3 ;  /* 0x0000390304007986 */ /* 0x0003e2000c101124 */
[----:B------:R-:W-:Y:S05]  /*3370*/  BRA `(.L_x_98) ;  /* 0x0000000400c07947 */ /* 0x000fea0003800000 */
.L_x_33:
[C---:B------:R-:W-:Y:S02]  /*3380*/  ISETP.GE.AND P1, PT, R69.reuse, 0x1, PT ;  /* 0x000000014500780c */ /* 0x040fe40003f26270 */
[----:B------:R-:W-:Y:S02]  /*3390*/  ISETP.GE.AND P0, PT, R69, 0x2, PT ;  /* 0x000000024500780c */ /* 0x000fe40003f06270 */
[C---:B------:R-:W-:Y:S02]  /*33a0*/  ISETP.LT.OR P4, PT, R22.reuse, 0x1, !P1 ;  /* 0x000000011600780c */ /* 0x040fe40004f81670 */
[C---:B------:R-:W-:Y:S02]  /*33b0*/  ISETP.LT.OR P5, PT, R22.reuse, 0x1, !P0 ;  /* 0x000000011600780c */ /* 0x040fe400047a1670 */
[C---:B------:R-:W-:Y:S02]  /*33c0*/  ISETP.LT.OR P1, PT, R22.reuse, 0x9, !P1 ;  /* 0x000000091600780c */ /* 0x040fe40004f21670 */
[----:B------:R-:W-:-:S02]  /*33d0*/  ISETP.LT.OR P0, PT, R22, 0x9, !P0 ;  /* 0x000000091600780c */ /* 0x000fc40004701670 */
[C---:B------:R-:W-:Y:S02]  /*33e0*/  ISETP.GE.AND P3, PT, R69.reuse, 0x9, PT ;  /* 0x000000094500780c */ /* 0x040fe40003f66270 */
[----:B------:R-:W-:-:S03]  /*33f0*/  ISETP.GE.AND P2, PT, R69, 0xa, PT ;  /* 0x0000000a4500780c */ /* 0x000fc60003f46270 */
[-C--:B------:R-:W-:Y:S02]  /*3400*/  @!P4 IMAD R3, R24, R56.reuse, RZ ;  /* 0x000000381803c224 */ /* 0x080fe400078e02ff */
[-C--:B------:R-:W-:Y:S02]  /*3410*/  @!P5 IMAD R25, R25, R56.reuse, RZ ;  /* 0x000000381919d224 */ /* 0x080fe400078e02ff */
[-C--:B------:R-:W-:Y:S01]  /*3420*/  @!P1 IMAD R9, R26, R56.reuse, RZ ;  /* 0x000000381a099224 */ /* 0x080fe200078e02ff */
[----:B------:R0:W-:Y:S01]  /*3430*/  @!P4 STG.E.U8 desc[UR36][R6.64], R3 ;  /* 0x000000030600c986 */ /* 0x0001e2000c101124 */
[C---:B------:R-:W-:Y:S01]  /*3440*/  ISETP.LT.OR P4, PT, R22.reuse, 0x1, !P3 ;  /* 0x000000011600780c */ /* 0x040fe20005f81670 */
[----:B------:R-:W-:Y:S02]  /*3450*/  @!P0 IMAD R27, R27, R56, RZ ;  /* 0x000000381b1b8224 */ /* 0x000fe400078e02ff */
[----:B------:R-:W-:Y:S01]  /*3460*/  @!P5 STG.E.U8 desc[UR36][R6.64+0x1], R25 ;  /* 0x000001190600d986 */ /* 0x000fe2000c101124 */
[----:B------:R-:W-:-:S02]  /*3470*/  ISETP.LT.OR P5, PT, R22, 0x1, !P2 ;  /* 0x000000011600780c */ /* 0x000fc400057a1670 */
[C---:B------:R-:W-:Y:S01]  /*3480*/  ISETP.LT.OR P2, PT, R22.reuse, 0x9, !P2 ;  /* 0x000000091600780c */ /* 0x040fe20005741670 */
[----:B------:R1:W-:Y:S01]  /*3490*/  @!P1 STG.E.U8 desc[UR36][R4.64], R9 ;  /* 0x0000000904009986 */ /* 0x0003e2000c101124 */
[----:B------:R-:W-:Y:S02]  /*34a0*/  ISETP.LT.OR P1, PT, R22, 0x9, !P3 ;  /* 0x000000091600780c */ /* 0x000fe40005f21670 */
[C---:B------:R-:W-:Y:S01]  /*34b0*/  ISETP.GE.AND P3, PT, R69.reuse, 0x11, PT ;  /* 0x000000114500780c */ /* 0x040fe20003f66270 */
[----:B------:R-:W-:Y:S01]  /*34c0*/  @!P0 STG.E.U8 desc[UR36][R4.64+0x1], R27 ;  /* 0x0000011b04008986 */ /* 0x000fe2000c101124 */
[----:B------:R-:W-:Y:S01]  /*34d0*/  ISETP.GE.AND P0, PT, R69, 0x12, PT ;  /* 0x000000124500780c */ /* 0x000fe20003f06270 */
[----:B------:R-:W-:-:S04]  /*34e0*/  @!P4 IMAD R11, R28, R56, RZ ;  /* 0x000000381c0bc224 */ /* 0x000fc800078e02ff */
[-C--:B------:R-:W-:Y:S01]  /*34f0*/  @!P5 IMAD R29, R29, R56.reuse, RZ ;  /* 0x000000381d1dd224 */ /* 0x080fe200078e02ff */
[----:B------:R-:W-:Y:S01]  /*3500*/  @!P4 STG.E.U8 desc[UR36][R6.64+0x8], R11 ;  /* 0x0000080b0600c986 */ /* 0x000fe2000c101124 */
[C---:B------:R-:W-:Y:S01]  /*3510*/  ISETP.LT.OR P4, PT, R22.reuse, 0x1, !P3 ;  /* 0x000000011600780c */ /* 0x040fe20005f81670 */
[-C--:B------:R-:W-:Y:S02]  /*3520*/  @!P2 IMAD R31, R31, R56.reuse, RZ ;  /* 0x000000381f1fa224 */ /* 0x080fe400078e02ff */
[----:B------:R-:W-:Y:S01]  /*3530*/  @!P5 STG.E.U8 desc[UR36][R6.64+0x9], R29 ;  /* 0x0000091d0600d986 */ /* 0x000fe2000c101124 */
[----:B------:R-:W-:Y:S01]  /*3540*/  ISETP.LT.OR P5, PT, R22, 0x1, !P0 ;  /* 0x000000011600780c */ /* 0x000fe200047a1670 */
[----:B0-----:R-:W-:Y:S01]  /*3550*/  @!P1 IMAD R3, R30, R56, RZ ;  /* 0x000000381e039224 */ /* 0x001fe200078e02ff */
[----:B------:R-:W-:Y:S01]  /*3560*/  ISETP.LT.OR P0, PT, R22, 0x9, !P0 ;  /* 0x000000091600780c */ /* 0x000fe20004701670 */
[----:B------:R-:W-:Y:S01]  /*3570*/  @!P2 STG.E.U8 desc[UR36][R4.64+0x9], R31 ;  /* 0x0000091f0400a986 */ /* 0x000fe2000c101124 */
[----:B------:R-:W-:-:S03]  /*3580*/  ISETP.GE.AND P2, PT, R69, 0x19, PT ;  /* 0x000000194500780c */ /* 0x000fc60003f46270 */
[----:B------:R0:W-:Y:S01]  /*3590*/  @!P1 STG.E.U8 desc[UR36][R4.64+0x8], R3 ;  /* 0x0000080304009986 */ /* 0x0001e2000c101124 */
[----:B------:R-:W-:Y:S01]  /*35a0*/  ISETP.LT.OR P1, PT, R22, 0x9, !P3 ;  /* 0x000000091600780c */ /* 0x000fe20005f21670 */
[----:B-1----:R-:W-:Y:S01]  /*35b0*/  @!P4 IMAD R9, R32, R56, RZ ;  /* 0x000000382009c224 */ /* 0x002fe200078e02ff */
[----:B------:R-:W-:-:S03]  /*35c0*/  ISETP.GE.AND P3, PT, R69, 0x1a, PT ;  /* 0x0000001a4500780c */ /* 0x000fc60003f66270 */
[-C--:B------:R-:W-:Y:S01]  /*35d0*/  @!P5 IMAD R33, R33, R56.reuse, RZ ;  /* 0x000000382121d224 */ /* 0x080fe200078e02ff */
[----:B------:R-:W-:Y:S01]  /*35e0*/  @!P4 STG.E.U8 desc[UR36][R6.64+0x10], R9 ;  /* 0x000010090600c986 */ /* 0x000fe2000c101124 */
[C---:B------:R-:W-:Y:S01]  /*35f0*/  ISETP.LT.OR P4, PT, R22.reuse, 0x1, !P3 ;  /* 0x000000011600780c */ /* 0x040fe20005f81670 */
[-C--:B------:R-:W-:Y:S01]  /*3600*/  @!P0 IMAD R35, R35, R56.reuse, RZ ;  /* 0x0000003823238224 */ /* 0x080fe200078e02ff */
[C---:B------:R-:W-:Y:S01]  /*3610*/  ISETP.LT.OR P3, PT, R22.reuse, 0x9, !P3 ;  /* 0x000000091600780c */ /* 0x040fe20005f61670 */
[----:B------:R-:W-:Y:S01]  /*3620*/  @!P5 STG.E.U8 desc[UR36][R6.64+0x11], R33 ;  /* 0x000011210600d986 */ /* 0x000fe2000c101124 */
[----:B------:R-:W-:Y:S02]  /*3630*/  ISETP.LT.OR P5, PT, R22, 0x1, !P2 ;  /* 0x000000011600780c */ /* 0x000fe400057a1670 */
[----:B0-----:R-:W-:Y:S01]  /*3640*/  @!P1 IMAD R3, R34, R56, RZ ;  /* 0x0000003822039224 */ /* 0x001fe200078e02ff */
[----:B------:R-:W-:Y:S01]  /*3650*/  @!P0 STG.E.U8 desc[UR36][R4.64+0x11], R35 ;  /* 0x0000112304008986 */ /* 0x000fe2000c101124 */
[----:B------:R-:W-:-:S02]  /*3660*/  ISETP.LT.OR P2, PT, R22, 0x9, !P2 ;  /* 0x000000091600780c */ /* 0x000fc40005741670 */
[C---:B------:R-:W-:Y:S01]  /*3670*/  ISETP.GE.AND P0, PT, R69.reuse, 0x21, PT ;  /* 0x000000214500780c */ /* 0x040fe20003f06270 */
[----:B------:R0:W-:Y:S01]  /*3680*/  @!P1 STG.E.U8 desc[UR36][R4.64+0x10], R3 ;  /* 0x0000100304009986 */ /* 0x0001e2000c101124 */
[----:B------:R-:W-:Y:S01]  /*3690*/  ISETP.GE.AND P1, PT, R69, 0x22, PT ;  /* 0x000000224500780c */ /* 0x000fe20003f26270 */
[-C--:B------:R-:W-:Y:S02]  /*36a0*/  @!P4 IMAD R37, R37, R56.reuse, RZ ;  /* 0x000000382525c224 */ /* 0x080fe400078e02ff */
[-C--:B------:R-:W-:Y:S02]  /*36b0*/  @!P3 IMAD R39, R39, R56.reuse, RZ ;  /* 0x000000382727b224 */ /* 0x080fe400078e02ff */
[-C--:B------:R-:W-:Y:S01]  /*36c0*/  @!P5 IMAD R11, R36, R56.reuse, RZ ;  /* 0x00000038240bd224 */ /* 0x080fe200078e02ff */
[----:B------:R-:W-:Y:S01]  /*36d0*/  @!P4 STG.E.U8 desc[UR36][R6.64+0x19], R37 ;  /* 0x000019250600c986 */ /* 0x000fe2000c101124 */
[C---:B------:R-:W-:Y:S02]  /*36e0*/  ISETP.LT.OR P4, PT, R22.reuse, 0x1, !P0 ;  /* 0x000000011600780c */ /* 0x040fe40004781670 */
[C---:B------:R-:W-:Y:S01]  /*36f0*/  ISETP.LT.OR P0, PT, R22.reuse, 0x9, !P0 ;  /* 0x000000091600780c */ /* 0x040fe20004701670 */
[----:B------:R-:W-:Y:S01]  /*3700*/  @!P5 STG.E.U8 desc[UR36][R6.64+0x18], R11 ;  /* 0x0000180b0600d986 */ /* 0x000fe2000c101124 */
[----:B------:R-:W-:Y:S01]  /*3710*/  ISETP.LT.OR P5, PT, R22, 0x1, !P1 ;  /* 0x000000011600780c */ /* 0x000fe20004fa1670 */
[----:B0-----:R-:W-:Y:S01]  /*3720*/  @!P2 IMAD R3, R38, R56, RZ ;  /* 0x000000382603a224 */ /* 0x001fe200078e02ff */
[----:B------:R-:W-:Y:S01]  /*3730*/  ISETP.LT.OR P1, PT, R22, 0x9, !P1 ;  /* 0x000000091600780c */ /* 0x000fe20004f21670 */
[----:B------:R-:W-:Y:S01]  /*3740*/  @!P3 STG.E.U8 desc[UR36][R4.64+0x19], R39 ;  /* 0x000019270400b986 */ /* 0x000fe2000c101124 */
[----:B------:R-:W-:-:S03]  /*3750*/  ISETP.GE.AND P3, PT, R69, 0x29, PT ;  /* 0x000000294500780c */ /* 0x000fc60003f66270 */
[----:B------:R0:W-:Y:S01]  /*3760*/  @!P2 STG.E.U8 desc[UR36][R4.64+0x18], R3 ;  /* 0x000018030400a986 */ /* 0x0001e2000c101124 */
[----:B------:R-:W-:Y:S01]  /*3770*/  ISETP.GE.AND P2, PT, R69, 0x2a, PT ;  /* 0x0000002a4500780c */ /* 0x000fe20003f46270 */
[----:B------:R-:W-:-:S04]  /*3780*/  @!P4 IMAD R9, R40, R56, RZ ;  /* 0x000000382809c224 */ /* 0x000fc800078e02ff */
[-C--:B------:R-:W-:Y:S01]  /*3790*/  @!P5 IMAD R41, R41, R56.reuse, RZ ;  /* 0x000000382929d224 */ /* 0x080fe200078e02ff */
[----:B------:R-:W-:Y:S01]  /*37a0*/  @!P4 STG.E.U8 desc[UR36][R6.64+0x20], R9 ;  /* 0x000020090600c986 */ /* 0x000fe2000c101124 */
[C---:B------:R-:W-:Y:S01]  /*37b0*/  ISETP.LT.OR P4, PT, R22.reuse, 0x1, !P3 ;  /* 0x000000011600780c */ /* 0x040fe20005f81670 */
[-C--:B------:R-:W-:Y:S01]  /*37c0*/  @!P1 IMAD R43, R43, R56.reuse, RZ ;  /* 0x000000382b2b9224 */ /* 0x080fe200078e02ff */
        /* <DEDUP_REMOVED lines=25> */
[----:B------:R1:W-:Y:S01]  /*3960*/  @!P4 STG.E.U8 desc[UR36][R6.64+0x30], R9 ;  /* 0x000030090600c986 */ /* 0x0003e2000c101124 */
[C---:B------:R-:W-:Y:S01]  /*3970*/  ISETP.LT.OR P4, PT, R22.reuse, 0x1, !P2 ;  /* 0x000000011600780c */ /* 0x040fe20005781670 */
[-C--:B------:R-:W-:Y:S01]  /*3980*/  @!P0 IMAD R51, R51, R56.reuse, RZ ;  /* 0x0000003833338224 */ /* 0x080fe200078e02ff */
[C---:B------:R-:W-:Y:S01]  /*3990*/  ISETP.LT.OR P2, PT, R22.reuse, 0x9, !P2 ;  /* 0x000000091600780c */ /* 0x040fe20005741670 */
[----:B------:R2:W-:Y:S01]  /*39a0*/  @!P5 STG.E.U8 desc[UR36][R6.64+0x31], R49 ;  /* 0x000031310600d986 */ /* 0x0005e2000c101124 */
[----:B------:R-:W-:Y:S01]  /*39b0*/  ISETP.LT.OR P5, PT, R22, 0x1, !P3 ;  /* 0x000000011600780c */ /* 0x000fe20005fa1670 */
[-C--:B0-----:R-:W-:Y:S01]  /*39c0*/  @!P1 IMAD R3, R50, R56.reuse, RZ ;  /* 0x0000003832039224 */ /* 0x081fe200078e02ff */
[----:B------:R-:W-:Y:S01]  /*39d0*/  ISETP.LT.OR P3, PT, R22, 0x9, !P3 ;  /* 0x000000091600780c */ /* 0x000fe20005f61670 */
[----:B------:R2:W-:Y:S04]  /*39e0*/  @!P0 STG.E.U8 desc[UR36][R4.64+0x31], R51 ;  /* 0x0000313304008986 */ /* 0x0005e8000c101124 */
[----:B------:R2:W-:Y:S02]  /*39f0*/  @!P1 STG.E.U8 desc[UR36][R4.64+0x30], R3 ;  /* 0x0000300304009986 */ /* 0x0005e4000c101124 */
[----:B------:R-:W-:-:S02]  /*3a00*/  @!P4 IMAD R11, R52, R56, RZ ;  /* 0x00000038340bc224 */ /* 0x000fc400078e02ff */
[-C--:B-1----:R-:W-:Y:S02]  /*3a10*/  @!P2 IMAD R9, R54, R56.reuse, RZ ;  /* 0x000000383609a224 */ /* 0x082fe400078e02ff */
[-C--:B------:R-:W-:Y:S01]  /*3a20*/  @!P5 IMAD R53, R53, R56.reuse, RZ ;  /* 0x000000383535d224 */ /* 0x080fe200078e02ff */
[----:B------:R2:W-:Y:S01]  /*3a30*/  @!P4 STG.E.U8 desc[UR36][R6.64+0x38], R11 ;  /* 0x0000380b0600c986 */ /* 0x0005e2000c101124 */
[----:B------:R-:W-:-:S03]  /*3a40*/  @!P3 IMAD R55, R55, R56, RZ ;  /* 0x000000383737b224 */ /* 0x000fc600078e02ff */
[----:B------:R2:W-:Y:S04]  /*3a50*/  @!P5 STG.E.U8 desc[UR36][R6.64+0x39], R53 ;  /* 0x000039350600d986 */ /* 0x0005e8000c101124 */
[----:B------:R2:W-:Y:S04]  /*3a60*/  @!P2 STG.E.U8 desc[UR36][R4.64+0x38], R9 ;  /* 0x000038090400a986 */ /* 0x0005e8000c101124 */
[----:B------:R2:W-:Y:S02]  /*3a70*/  @!P3 STG.E.U8 desc[UR36][R4.64+0x39], R55 ;  /* 0x000039370400b986 */ /* 0x0005e4000c101124 */
.L_x_98:
[----:B------:R-:W-:Y:S05]  /*3a80*/  BSYNC B0 ;  /* 0x0000000000007941 */ /* 0x000fea0003800000 */
.L_x_32:
[----:B012-4-:R-:W2:Y:S01]  /*3a90*/  LDL.64 R4, [R1] ;  /* 0x0000000001047983 */ /* 0x017ea20000100a00 */
[----:B------:R-:W-:Y:S01]  /*3aa0*/  ULDC.64 UR4, c[0x0][0x650] ;  /* 0x0001940000047ab9 */ /* 0x000fe20000000a00 */
[----:B------:R-:W-:Y:S02]  /*3ab0*/  IMAD.U32 R0, RZ, RZ, UR44 ;  /* 0x0000002cff007e24 */ /* 0x000fe4000f8e00ff */
[----:B------:R-:W-:Y:S02]  /*3ac0*/  IMAD.MOV.U32 R22, RZ, RZ, -0x1 ;  /* 0xffffffffff167424 */ /* 0x000fe400078e00ff */
[----:B------:R0:W-:Y:S01]  /*3ad0*/  SYNCS.ARRIVE.TRANS64.A1T0 RZ, [R0+UR47], RZ ;  /* 0x000000ff00ff79a7 */ /* 0x0001e2000810002f */
[----:B------:R-:W-:Y:S02]  /*3ae0*/  IMAD.MOV.U32 R19, RZ, RZ, -0x1 ;  /* 0xffffffffff137424 */ /* 0x000fe400078e00ff */
[----:B------:R-:W-:Y:S01]  /*3af0*/  IMAD.MOV.U32 R18, RZ, RZ, -0x1 ;  /* 0xffffffffff127424 */ /* 0x000fe200078e00ff */
[----:B0-----:R-:W-:-:S02]  /*3b00*/  PRMT R0, RZ, 0x7610, R0 ;  /* 0x00007610ff007816 */ /* 0x001fc40000000000 */
[----:B--2---:R-:W-:-:S05]  /*3b10*/  LEA R16, P0, R4, R16, 0x1 ;  /* 0x0000001004107211 */ /* 0x004fca00078008ff */
[----:B------:R-:W-:Y:S01]  /*3b20*/  IMAD.X R17, R66, 0x1, R17, P0 ;  /* 0x0000000142117824 */ /* 0x000fe200000e0611 */
[----:B------:R-:W-:-:S04]  /*3b30*/  ISETP.GE.U32.AND P0, PT, R16, UR4, PT ;  /* 0x0000000410007c0c */ /* 0x000fc8000bf06070 */
[----:B------:R-:W-:-:S13]  /*3b40*/  ISETP.GE.U32.AND.EX P0, PT, R17, UR5, PT, P0 ;  /* 0x0000000511007c0c */ /* 0x000fda000bf06100 */
[----:B------:R-:W-:Y:S05]  /*3b50*/  @P0 BRA `(.L_x_99) ;  /* 0x0000000400500947 */ /* 0x000fea0003800000 */
[----:B------:R-:W0:Y:S01]  /*3b60*/  LDC.64 R10, c[0x0][0x628] ;  /* 0x00018a00ff0a7b82 */ /* 0x000e220000000a00 */
[----:B------:R-:W1:Y:S01]  /*3b70*/  S2R R12, SR_CTAID.X ;  /* 0x00000000000c7919 */ /* 0x000e620000002500 */
[----:B------:R-:W-:Y:S02]  /*3b80*/  IMAD.MOV.U32 R8, RZ, RZ, R16 ;  /* 0x000000ffff087224 */ /* 0x000fe400078e0010 */
[----:B------:R-:W-:Y:S01]  /*3b90*/  IMAD.MOV.U32 R9, RZ, RZ, R17 ;  /* 0x000000ffff097224 */ /* 0x000fe200078e0011 */
[----:B------:R-:W2:Y:S03]  /*3ba0*/  S2R R19, SR_CTAID.Y ;  /* 0x0000000000137919 */ /* 0x000ea60000002600 */
[----:B------:R-:W3:Y:S08]  /*3bb0*/  LDC R0, c[0x0][0x630] ;  /* 0x00018c00ff007b82 */ /* 0x000ef00000000800 */
[----:B------:R-:W4:Y:S01]  /*3bc0*/  LDC.64 R14, c[0x0][0x620] ;  /* 0x00018800ff0e7b82 */ /* 0x000f220000000a00 */
[----:B0-----:R-:W-:-:S04]  /*3bd0*/  ISETP.NE.U32.AND P0, PT, R10, RZ, PT ;  /* 0x000000ff0a00720c */ /* 0x001fc80003f05070 */
[----:B------:R-:W-:-:S13]  /*3be0*/  ISETP.NE.AND.EX P0, PT, R11, RZ, PT, P0 ;  /* 0x000000ff0b00720c */ /* 0x000fda0003f05300 */
[----:B-1234-:R-:W-:Y:S05]  /*3bf0*/  @!P0 BRA `(.L_x_100) ;  /* 0x0000000000288947 */ /* 0x01efea0003800000 */
[----:B------:R-:W0:Y:S02]  /*3c00*/  LDC R3, c[0x0][0x634] ;  /* 0x00018d00ff037b82 */ /* 0x000e240000000800 */
[----:B0-----:R-:W-:-:S05]  /*3c10*/  IADD3 R3, P0, R16, R3, RZ ;  /* 0x0000000310037210 */ /* 0x001fca0007f1e0ff */
        /* <DEDUP_REMOVED lines=8> */
.L_x_100:
[-CC-:B------:R-:W-:Y:S01]  /*3ca0*/  SHF.R.U64 R18, R8, R0.reuse, R9.reuse ;  /* 0x0000000008127219 */ /* 0x180fe20000001209 */
[----:B------:R-:W0:Y:S01]  /*3cb0*/  LDC.64 R26, c[0x0][0x640] ;  /* 0x00019000ff1a7b82 */ /* 0x000e220000000a00 */
[----:B------:R-:W-:Y:S01]  /*3cc0*/  SHF.R.U32.HI R0, RZ, R0, R9 ;  /* 0x00000000ff007219 */ /* 0x000fe20000011609 */
[----:B------:R-:W-:Y:S01]  /*3cd0*/  ULDC UR4, c[0x0][0x150] ;  /* 0x0000540000047ab9 */ /* 0x000fe20000000800 */
[----:B------:R-:W-:Y:S02]  /*3ce0*/  IADD3 R3, P0, RZ, -R18, RZ ;  /* 0x80000012ff037210 */ /* 0x000fe40007f1e0ff */
[----:B------:R-:W-:-:S03]  /*3cf0*/  I2FP.F32.U32 R7, R12 ;  /* 0x0000000c00077245 */ /* 0x000fc60000201000 */
[----:B------:R-:W1:Y:S01]  /*3d00*/  LDC R6, c[0x0][0x618] ;  /* 0x00018600ff067b82 */ /* 0x000e620000000800 */
[----:B------:R-:W-:Y:S02]  /*3d10*/  IMAD.X R5, RZ, RZ, ~R0, P0 ;  /* 0x000000ffff057224 */ /* 0x000fe400000e0e00 */
[----:B------:R-:W-:Y:S01]  /*3d20*/  FMUL R7, R7, UR4 ;  /* 0x0000000407077c20 */ /* 0x000fe20008400000 */
[----:B------:R-:W-:Y:S01]  /*3d30*/  ULDC UR4, c[0x0][0x154] ;  /* 0x0000550000047ab9 */ /* 0x000fe20000000800 */
[-C--:B------:R-:W-:Y:S02]  /*3d40*/  IMAD R0, R5, R14.reuse, RZ ;  /* 0x0000000e05007224 */ /* 0x080fe400078e02ff */
[C---:B------:R-:W-:Y:S01]  /*3d50*/  IMAD.WIDE.U32 R4, R3.reuse, R14, R16 ;  /* 0x0000000e03047225 */ /* 0x040fe200078e0010 */
[----:B------:R-:W2:Y:S01]  /*3d60*/  LDC R8, c[0x0][0x608] ;  /* 0x00018200ff087b82 */ /* 0x000ea20000000800 */
[----:B------:R-:W3:Y:S02]  /*3d70*/  F2I.U32.TRUNC.NTZ R7, R7 ;  /* 0x0000000700077305 */ /* 0x000ee4000020f000 */
[----:B------:R-:W-:Y:S01]  /*3d80*/  IMAD R3, R3, R15, R0 ;  /* 0x0000000f03037224 */ /* 0x000fe200078e0200 */
[----:B------:R-:W-:-:S03]  /*3d90*/  I2FP.F32.U32 R0, R19 ;  /* 0x0000001300007245 */ /* 0x000fc60000201000 */
[----:B------:R-:W-:Y:S01]  /*3da0*/  IMAD.IADD R3, R5, 0x1, R3 ;  /* 0x0000000105037824 */ /* 0x000fe200078e0203 */
[----:B------:R-:W4:Y:S01]  /*3db0*/  LDC R11, c[0x0][0x658] ;  /* 0x00019600ff0b7b82 */ /* 0x000f220000000800 */
[----:B0-----:R-:W-:-:S04]  /*3dc0*/  ISETP.NE.U32.AND P0, PT, R26, RZ, PT ;  /* 0x000000ff1a00720c */ /* 0x001fc80003f05070 */
[----:B------:R-:W-:-:S03]  /*3dd0*/  ISETP.NE.AND.EX P0, PT, R27, RZ, PT, P0 ;  /* 0x000000ff1b00720c */ /* 0x000fc60003f05300 */
[----:B------:R-:W0:Y:S01]  /*3de0*/  LDC R9, c[0x0][0x144] ;  /* 0x00005100ff097b82 */ /* 0x000e220000000800 */
[-C--:B-1----:R-:W-:Y:S01]  /*3df0*/  SHF.R.U64 R10, R4, R6.reuse, R3 ;  /* 0x00000006040a7219 */ /* 0x082fe20000001203 */
[----:B---3--:R-:W-:Y:S01]  /*3e00*/  IMAD.MOV R7, RZ, RZ, -R7 ;  /* 0x000000ffff077224 */ /* 0x008fe200078e0a07 */
[----:B------:R-:W-:Y:S01]  /*3e10*/  SHF.R.U32.HI R3, RZ, R6, R3 ;  /* 0x00000006ff037219 */ /* 0x000fe20000011603 */
[----:B------:R-:W-:-:S04]  /*3e20*/  FMUL R6, R0, UR4 ;  /* 0x0000000400067c20 */ /* 0x000fc80008400000 */
[----:B------:R-:W1:Y:S01]  /*3e30*/  LDC R20, c[0x0][0x148] ;  /* 0x00005200ff147b82 */ /* 0x000e620000000800 */
[----:B------:R3:W0:Y:S01]  /*3e40*/  F2I.U32.TRUNC.NTZ R14, R6 ;  /* 0x00000006000e7305 */ /* 0x000622000020f000 */
[-CC-:B--2---:R-:W-:Y:S02]  /*3e50*/  SHF.R.U64 R13, R10, R8.reuse, R3.reuse ;  /* 0x000000080a0d7219 */ /* 0x184fe40000001203 */
[----:B------:R-:W-:-:S04]  /*3e60*/  SHF.R.U32.HI R0, RZ, R8, R3 ;  /* 0x00000008ff007219 */ /* 0x000fc80000011603 */
[----:B------:R-:W2:Y:S01]  /*3e70*/  LDC R21, c[0x0][0x600] ;  /* 0x00018000ff157b82 */ /* 0x000ea20000000800 */
[-CC-:B----4-:R-:W-:Y:S02]  /*3e80*/  SHF.R.U64 R15, R13, R11.reuse, R0.reuse ;  /* 0x0000000b0d0f7219 */ /* 0x190fe40000001200 */
[----:B------:R-:W-:-:S03]  /*3e90*/  SHF.R.U32.HI R5, RZ, R11, R0 ;  /* 0x0000000bff057219 */ /* 0x000fc60000011600 */
[----:B------:R-:W-:Y:S02]  /*3ea0*/  IMAD.MOV.U32 R4, RZ, RZ, R15 ;  /* 0x000000ffff047224 */ /* 0x000fe400078e000f */
[----:B------:R-:W4:Y:S01]  /*3eb0*/  LDC R22, c[0x0][0x648] ;  /* 0x00019200ff167b82 */ /* 0x000f220000000800 */
[----:B0-----:R-:W-:-:S07]  /*3ec0*/  IMAD R25, R9, R7, R12 ;  /* 0x0000000709197224 */ /* 0x001fce00078e020c */
[----:B------:R-:W0:Y:S08]  /*3ed0*/  LDC R24, c[0x0][0x638] ;  /* 0x00018e00ff187b82 */ /* 0x000e300000000800 */
[----:B------:R-:W0:Y:S01]  /*3ee0*/  LDC R28, c[0x0][0x610] ;  /* 0x00018400ff1c7b82 */ /* 0x000e220000000800 */
[----:B-123--:R-:W-:Y:S05]  /*3ef0*/  @!P0 BRA `(.L_x_101) ;  /* 0x0000000000288947 */ /* 0x00efea0003800000 */
[----:B------:R-:W1:Y:S02]  /*3f00*/  LDC R0, c[0x0][0x64c] ;  /* 0x00019300ff007b82 */ /* 0x000e640000000800 */
[----:B-1----:R-:W-:-:S05]  /*3f10*/  IADD3 R3, P0, R15, R0, RZ ;  /* 0x000000000f037210 */ /* 0x002fca0007f1e0ff */
        /* <DEDUP_REMOVED lines=8> */
.L_x_101:
[----:B------:R-:W-:Y:S01]  /*3fa0*/  ISETP.NE.AND P0, PT, R2, 0x1, PT ;  /* 0x000000010200780c */ /* 0x000fe20003f05270 */
[----:B------:R-:W-:Y:S01]  /*3fb0*/  IMAD.MOV R14, RZ, RZ, -R14 ;  /* 0x000000ffff0e7224 */ /* 0x000fe200078e0a0e */
[----:B----4-:R-:W-:Y:S01]  /*3fc0*/  SHF.R.U64 R3, R4, R22, R5 ;  /* 0x0000001604037219 */ /* 0x010fe20000001205 */
[----:B------:R-:W-:Y:S01]  /*3fd0*/  VIADD R5, R21, 0xffffffff ;  /* 0xffffffff15057836 */ /* 0x000fe20000000000 */
[----:B------:R-:W-:-:S03]  /*3fe0*/  LOP3.LUT R0, R13, R64, RZ, 0xc0, !PT ;  /* 0x000000400d007212 */ /* 0x000fc600078ec0ff */
[----:B------:R-:W-:Y:S02]  /*3ff0*/  IMAD.MOV R4, RZ, RZ, -R3 ;  /* 0x000000ffff047224 */ /* 0x000fe400078e0a03 */
[----:B------:R-:W-:Y:S01]  /*4000*/  IMAD R22, R63, R3, R0 ;  /* 0x000000033f167224 */ /* 0x000fe200078e0200 */
[----:B------:R-:W-:Y:S01]  /*4010*/  LOP3.LUT R3, R10, R5, RZ, 0xc0, !PT ;  /* 0x000000050a037212 */ /* 0x000fe200078ec0ff */
[----:B0-----:R-:W-:Y:S02]  /*4020*/  IMAD R0, R4, R24, R15 ;  /* 0x0000001804007224 */ /* 0x001fe400078e020f */
[----:B------:R-:W-:Y:S02]  /*4030*/  @P0 IMAD R25, R20, R14, R19 ;  /* 0x0000000e14190224 */ /* 0x000fe400078e0213 */
[----:B------:R-:W-:Y:S02]  /*4040*/  IMAD R3, R0, R21, R3 ;  /* 0x0000001500037224 */ /* 0x000fe400078e0203 */
[----:B------:R-:W-:-:S02]  /*4050*/  IMAD R22, R22, R28, R25 ;  /* 0x0000001c16167224 */ /* 0x000fc400078e0219 */
[----:B------:R-:W-:-:S03]  /*4060*/  IMAD.MOV.U32 R4, RZ, RZ, 0x1 ;  /* 0x00000001ff047424 */ /* 0x000fc600078e00ff */
[----:B------:R-:W-:Y:S02]  /*4070*/  SEL R19, R3, R22, !P0 ;  /* 0x0000001603137207 */ /* 0x000fe40004000000 */
[----:B------:R-:W-:Y:S02]  /*4080*/  PRMT R0, R4, 0x7610, R0 ;  /* 0x0000761004007816 */ /* 0x000fe40000000000 */
[----:B------:R-:W-:-:S07]  /*4090*/  SEL R22, R22, R3, !P0 ;  /* 0x0000000316167207 */ /* 0x000fce0004000000 */
.L_x_99:
[----:B------:R-:W-:Y:S02]  /*40a0*/  LOP3.LUT P0, RZ, R0, 0xff, RZ, 0xc0, !PT ;  /* 0x000000ff00ff7812 */ /* 0x000fe4000780c0ff */
[----:B------:R-:W-:-:S11]  /*40b0*/  LOP3.LUT R68, R68, 0x1, RZ, 0x3c, !PT ;  /* 0x0000000144447812 */ /* 0x000fd600078e3cff */
[----:B------:R-:W-:Y:S05]  /*40c0*/  @P0 BRA `(.L_x_102) ;  /* 0xffffffd4002c0947 */ /* 0x000fea000383ffff */
[----:B------:R-:W-:Y:S05]  /*40d0*/  EXIT ;  /* 0x000000000000794d */ /* 0x000fea0003800000 */
.L_x_13:
[----:B------:R-:W-:-:S08]  /*40e0*/  ISETP.NE.AND P0, PT, R14, RZ, PT ;  /* 0x000000ff0e00720c */ /* 0x000fd00003f05270 */
[----:B0-----:R-:W0:-:S00]  /*40f0*/  USETMAXREG.DEALLOC.CTAPOOL 0x28 ;  /* 0x00000028000079c8 */ /* 0x001e0000080e0500 */
[----:B------:R-:W-:Y:S05]  /*4100*/  @P0 EXIT ;  /* 0x000000000000094d */ /* 0x000fea0003800000 */
[----:B0-----:R-:W-:Y:S01]  /*4110*/  LOP3.LUT P0, RZ, R3, 0xff, RZ, 0xc0, !PT ;  /* 0x000000ff03ff7812 */ /* 0x001fe2000780c0ff */
[----:B------:R-:W-:Y:S02]  /*4120*/  IMAD.MOV.U32 R3, RZ, RZ, 0x1 ;  /* 0x00000001ff037424 */ /* 0x000fe400078e00ff */
[----:B------:R-:W-:-:S10]  /*4130*/  IMAD.MOV.U32 R8, RZ, RZ, RZ ;  /* 0x000000ffff087224 */ /* 0x000fd400078e00ff */
[----:B------:R-:W-:Y:S05]  /*4140*/  @!P0 BRA `(.L_x_103) ;  /* 0x0000000c00048947 */ /* 0x000fea0003800000 */
[----:B------:R-:W-:Y:S01]  /*4150*/  LOP3.LUT P0, RZ, R5, 0x1f, RZ, 0xc0, !PT ;  /* 0x0000001f05ff7812 */ /* 0x000fe2000780c0ff */
[----:B------:R-:W-:Y:S01]  /*4160*/  ULDC UR5, c[0x0][0x658] ;  /* 0x0001960000057ab9 */ /* 0x000fe20000000800 */
[----:B------:R-:W-:Y:S01]  /*4170*/  UMOV UR6, 0xffffffff ;  /* 0xffffffff00067882 */ /* 0x000fe20000000000 */
[----:B------:R-:W-:Y:S01]  /*4180*/  BSSY B0, `(.L_x_103) ;  /* 0x00000bd000007945 */ /* 0x000fe20003800000 */
[----:B------:R-:W-:Y:S01]  /*4190*/  USHF.L.U32 UR6, UR6, UR5, URZ ;  /* 0x0000000506067299 */ /* 0x000fe2000800063f */
[C---:B------:R-:W-:Y:S01]  /*41a0*/  ISETP.NE.AND P2, PT, R4.reuse, RZ, PT ;  /* 0x000000ff0400720c */ /* 0x040fe20003f45270 */
[----:B------:R-:W-:Y:S01]  /*41b0*/  IMAD.MOV.U32 R10, RZ, RZ, 0x1 ;  /* 0x00000001ff0a7424 */ /* 0x000fe200078e00ff */
[----:B------:R-:W-:Y:S01]  /*41c0*/  ISETP.NE.OR P0, PT, R4, RZ, !P0 ;  /* 0x000000ff0400720c */ /* 0x000fe20004705670 */
[----:B------:R-:W-:Y:S01]  /*41d0*/  IMAD.MOV.U32 R3, RZ, RZ, 0x1 ;  /* 0x00000001ff037424 */ /* 0x000fe200078e00ff */
[----:B------:R-:W-:Y:S01]  /*41e0*/  LOP3.LUT R9, R23, 0x2, RZ, 0xfc, !PT ;  /* 0x0000000217097812 */ /* 0x000fe200078efcff */
[----:B------:R-:W-:Y:S01]  /*41f0*/  IMAD.MOV.U32 R8, RZ, RZ, RZ ;  /* 0x000000ffff087224 */ /* 0x000fe200078e00ff */
[----:B------:R-:W-:Y:S01]  /*4200*/  ULDC UR4, c[0x0][0x600] ;  /* 0x0001800000047ab9 */ /* 0x000fe20000000800 */
[----:B------:R-:W-:Y:S01]  /*4210*/  UMOV UR7, 0x1 ;  /* 0x0000000100077882 */ /* 0x000fe20000000000 */
[----:B------:R-:W-:-:S02]  /*4220*/  UIADD3 UR19, UR40, 0x1, URZ ;  /* 0x0000000128137890 */ /* 0x000fc4000fffe03f */
[----:B------:R-:W-:Y:S02]  /*4230*/  UIADD3 UR15, UR4, -0x1, URZ ;  /* 0xffffffff040f7890 */ /* 0x000fe4000fffe03f */
[----:B------:R-:W-:Y:S02]  /*4240*/  USHF.L.U32 UR17, UR7, UR5, URZ ;  /* 0x0000000507117299 */ /* 0x000fe4000800063f */
[----:B------:R-:W-:Y:S01]  /*4250*/  ULOP3.LUT UR16, URZ, UR6, URZ, 0x33, !UPT ;  /* 0x000000063f107292 */ /* 0x000fe2000f8e333f */
[----:B------:R-:W-:-:S11]  /*4260*/  ULDC.64 UR20, c[0x0][0x198] ;  /* 0x0000660000147ab9 */ /* 0x000fd60000000a00 */
.L_x_115:
[----:B------:R-:W-:-:S03]  /*4270*/  UMOV UR4, 0xffffffff ;  /* 0xffffffff00047882 */ /* 0x000fc60000000000 */
[----:B------:R-:W-:Y:S05]  /*4280*/  BRA.DIV UR4, `(.L_x_104) ;  /* 0x0000001204187947 */ /* 0x000fea000b800000 */
[----:B------:R-:W-:-:S13]  /*4290*/  ELECT P6, URZ, PT ;  /* 0x00000000003f782f */ /* 0x000fda00038c0000 */
.L_x_130:
[----:B------:R-:W0:Y:S01]  /*42a0*/  LDC R4, c[0x0][0x28c] ;  /* 0x0000a300ff047b82 */ /* 0x000e220000000800 */
[----:B------:R-:W-:Y:S01]  /*42b0*/  BSSY B1, `(.L_x_105) ;  /* 0x0000035000017945 */ /* 0x000fe20003800000 */
[----:B0-----:R-:W-:-:S13]  /*42c0*/  ISETP.LT.OR P6, PT, R4, 0x1, !P6 ;  /* 0x000000010400780c */ /* 0x001fda00077c1670 */
[----:B------:R-:W-:Y:S05]  /*42d0*/  @P6 BRA `(.L_x_106) ;  /* 0x0000000000c86947 */ /* 0x000fea0003800000 */
[----:B------:R-:W-:Y:S02]  /*42e0*/  IMAD.SHL.U32 R19, R19, 0x40, RZ ;  /* 0x0000004013137824 */ /* 0x000fe400078e00ff */
[----:B------:R-:W-:Y:S02]  /*42f0*/  IMAD.SHL.U32 R22, R22, 0x40, RZ ;  /* 0x0000004016167824 */ /* 0x000fe400078e00ff */
[----:B------:R-:W-:Y:S02]  /*4300*/  IMAD.MOV.U32 R13, RZ, RZ, RZ ;  /* 0x000000ffff0d7224 */ /* 0x000fe400078e00ff */
[----:B------:R-:W-:Y:S02]  /*4310*/  IMAD.U32 R14, RZ, RZ, UR19 ;  /* 0x00000013ff0e7e24 */ /* 0x000fe4000f8e00ff */
[----:B------:R-:W-:Y:S02]  /*4320*/  IMAD.MOV.U32 R4, RZ, RZ, R3 ;  /* 0x000000ffff047224 */ /* 0x000fe400078e0003 */
[----:B------:R-:W-:-:S07]  /*4330*/  IMAD.MOV.U32 R5, RZ, RZ, R8 ;  /* 0x000000ffff057224 */ /* 0x000fce00078e0008 */
.L_x_110:
[----:B------:R-:W0:Y:S01]  /*4340*/  S2R R7, SR_CgaCtaId ;  /* 0x0000000000077919 */ /* 0x000e220000008800 */
[----:B------:R-:W-:-:S04]  /*4350*/  MOV R6, 0x400 ;  /* 0x0000040000067802 */ /* 0x000fc80000000f00 */
[----:B0-----:R-:W-:Y:S02]  /*4360*/  LEA R12, R7, R6, 0x18 ;  /* 0x00000006070c7211 */ /* 0x001fe400078ec0ff */
[----:B------:R-:W-:Y:S01]  /*4370*/  SHF.L.U32 R6, R4, 0x1f, RZ ;  /* 0x0000001f04067819 */ /* 0x000fe200000006ff */
[----:B------:R-:W0:Y:S02]  /*4380*/  @!P2 LDC R7, c[0x0][0x500] ;  /* 0x00014000ff07ab82 */ /* 0x000e240000000800 */
[----:B------:R-:W-:-:S04]  /*4390*/  IMAD R11, R5, 0x8, R12 ;  /* 0x00000008050b7824 */ /* 0x000fc800078e020c */
[----:B------:R-:W1:Y:S02]  /*43a0*/  SYNCS.PHASECHK.TRANS64.TRYWAIT P1, [R11+URZ+0x30], R6 ;  /* 0x000030060b0075a7 */ /* 0x000e64000802017f */
[----:B-1----:R-:W-:Y:S05]  /*43b0*/  @!P1 BRA `(.L_x_107) ;  /* 0x0000000c00ec9947 */ /* 0x002fea0003800000 */
.L_x_131:
[----:B-1----:R-:W-:Y:S01]  /*43c0*/  PRMT R6, R9, 0x9910, RZ ;  /* 0x0000991009067816 */ /* 0x002fe200000000ff */
[----:B0-----:R0:W-:Y:S03]  /*43d0*/  @!P2 SYNCS.ARRIVE.TRANS64 RZ, [R11+URZ], R7 ;  /* 0x000000070bffa9a7 */ /* 0x0011e6000800003f */
[----:B------:R-:W-:-:S13]  /*43e0*/  ISETP.NE.AND P1, PT, R6, 0x2, PT ;  /* 0x000000020600780c */ /* 0x000fda0003f25270 */
[----:B0-----:R-:W-:Y:S05]  /*43f0*/  @P1 BRA `(.L_x_108) ;  /* 0x0000000000041947 */ /* 0x001fea0003800000 */
[----:B------:R-:W-:Y:S01]  /*4400*/  BPT.TRAP 0x1 ;  /* 0x000000040000795c */ /* 0x000fe20000300000 */
.L_x_108:
[----:B------:R-:W-:Y:S05]  /*4410*/  @P0 BRA `(.L_x_109) ;  /* 0x0000000000040947 */ /* 0x000fea0003800000 */
[----:B------:R-:W-:Y:S01]  /*4420*/  BPT.TRAP 0x1 ;  /* 0x000000040000795c */ /* 0x000fe20000300000 */
.L_x_109:
[----:B------:R-:W-:Y:S01]  /*4430*/  IMAD R12, R5, 0x800, R12 ;  /* 0x00000800050c7824 */ /* 0x000fe200078e020c */
[----:B------:R-:W-:Y:S01]  /*4440*/  R2UR UR9, R11 ;  /* 0x000000000b0972ca */ /* 0x000fe200000e0000 */
[----:B------:R-:W-:Y:S01]  /*4450*/  VIADD R14, R14, 0xffffffff ;  /* 0xffffffff0e0e7836 */ /* 0x000fe20000000000 */
[----:B------:R-:W-:Y:S01]  /*4460*/  UIADD3 UR4, UP0, UR20, 0xf0, URZ ;  /* 0x000000f014047890 */ /* 0x000fe2000ff1e03f */
[----:B------:R-:W-:Y:S01]  /*4470*/  R2UR UR11, R22 ;  /* 0x00000000160b72ca */ /* 0x000fe200000e0000 */
[----:B------:R-:W-:Y:S01]  /*4480*/  UIADD3 UR22, UP1, UR20, 0x1f0, URZ ;  /* 0x000001f014167890 */ /* 0x000fe2000ff3e03f */
[----:B------:R-:W-:Y:S01]  /*4490*/  R2UR UR8, R12 ;  /* 0x000000000c0872ca */ /* 0x000fe200000e0000 */
[----:B------:R-:W-:Y:S01]  /*44a0*/  UIADD3.X UR5, URZ, UR21, URZ, UP0, !UPT ;  /* 0x000000153f057290 */ /* 0x000fe200087fe43f */
[----:B------:R-:W-:Y:S01]  /*44b0*/  R2UR UR10, R13 ;  /* 0x000000000d0a72ca */ /* 0x000fe200000e0000 */
[----:B------:R-:W-:Y:S01]  /*44c0*/  VIADD R5, R5, 0x1 ;  /* 0x0000000105057836 */ /* 0x000fe20000000000 */
[----:B------:R-:W-:Y:S01]  /*44d0*/  R2UR UR12, R18 ;  /* 0x00000000120c72ca */ /* 0x000fe200000e0000 */
[----:B------:R-:W-:Y:S01]  /*44e0*/  UIADD3.X UR23, URZ, UR21, URZ, UP1, !UPT ;  /* 0x000000153f177290 */ /* 0x000fe20008ffe43f */
[----:B------:R-:W-:Y:S01]  /*44f0*/  R2UR UR18, R19 ;  /* 0x00000000131272ca */ /* 0x000fe200000e0000 */
[----:B------:R-:W-:Y:S01]  /*4500*/  UMOV UR6, 0x0 ;  /* 0x0000000000067882 */ /* 0x000fe20000000000 */
[----:B------:R-:W-:Y:S01]  /*4510*/  ISETP.GT.AND P3, PT, R14, 0x1, PT ;  /* 0x000000010e00780c */ /* 0x000fe20003f64270 */
[----:B------:R-:W-:Y:S01]  /*4520*/  UMOV UR7, 0x10000000 ;  /* 0x1000000000077882 */ /* 0x000fe20000000000 */
[----:B------:R-:W-:Y:S01]  /*4530*/  ISETP.NE.AND P1, PT, R5, 0x6, PT ;  /* 0x000000060500780c */ /* 0x000fe20003f25270 */
[----:B------:R-:W-:-:S02]  /*4540*/  VIADD R13, R13, 0x20 ;  /* 0x000000200d0d7836 */ /* 0x000fc40000000000 */
[----:B------:R-:W-:Y:S01]  /*4550*/  UIADD3 UR13, UR8, 0x180, URZ ;  /* 0x00000180080d7890 */ /* 0x000fe2000fffe03f */
[----:B------:R-:W-:Y:S01]  /*4560*/  SEL R7, RZ, 0x1, P1 ;  /* 0x00000001ff077807 */ /* 0x000fe20000800000 */
[----:B------:R-:W-:Y:S01]  /*4570*/  UIADD3 UR14, UR8, 0x3180, URZ ;  /* 0x00003180080e7890 */ /* 0x000fe2000fffe03f */
[----:B------:R-:W-:Y:S02]  /*4580*/  SEL R5, R5, RZ, P1 ;  /* 0x000000ff05057207 */ /* 0x000fe40000800000 */
[----:B------:R-:W-:Y:S02]  /*4590*/  LOP3.LUT R4, R4, R7, RZ, 0x3c, !PT ;  /* 0x0000000704047212 */ /* 0x000fe400078e3cff */
[----:B------:R-:W-:Y:S02]  /*45a0*/  UMOV UR8, UR13 ;  /* 0x0000000d00087c82 */ /* 0x000fe40008000000 */
[----:B------:R0:W-:Y:S02]  /*45b0*/  UTMALDG.3D [UR8], [UR4], desc[UR6] ;  /* 0x00000608040075b4 */ /* 0x0001e40008011000 */
[----:B0-----:R-:W-:Y:S01]  /*45c0*/  UMOV UR8, UR14 ;  /* 0x0000000e00087c82 */ /* 0x001fe20008000000 */
[----:B------:R-:W-:-:S02]  /*45d0*/  UMOV UR11, UR18 ;  /* 0x00000012000b7c82 */ /* 0x000fc40008000000 */
[----:B------:R0:W-:Y:S02]  /*45e0*/  UTMALDG.3D [UR8], [UR22], desc[UR6] ;  /* 0x00000608160075b4 */ /* 0x0001e40008011000 */
[----:B0-----:R-:W-:Y:S05]  /*45f0*/  @P3 BRA `(.L_x_110) ;  /* 0xfffffffc00503947 */ /* 0x001fea000383ffff */
.L_x_106:
[----:B------:R-:W-:Y:S05]  /*4600*/  BSYNC B1 ;  /* 0x0000000000017941 */ /* 0x000fea0003800000 */
.L_x_105:
[----:B------:R-:W2:Y:S01]  /*4610*/  LDL.64 R20, [R1] ;  /* 0x0000000001147983 */ /* 0x000ea20000100a00 */
[----:B------:R-:W-:Y:S01]  /*4620*/  LOP3.LUT P4, RZ, R10, 0xff, RZ, 0xc0, !PT ;  /* 0x000000ff0aff7812 */ /* 0x000fe2000788c0ff */
[----:B------:R-:W-:Y:S01]  /*4630*/  VIADD R7, R8, UR40 ;  /* 0x0000002808077c36 */ /* 0x000fe20008000000 */
[----:B------:R-:W-:Y:S01]  /*4640*/  ULDC.64 UR4, c[0x0][0x650] ;  /* 0x0001940000047ab9 */ /* 0x000fe20000000a00 */
[----:B------:R-:W-:Y:S01]  /*4650*/  IMAD.U32 R8, RZ, RZ, UR40 ;  /* 0x00000028ff087e24 */ /* 0x000fe2000f8e00ff */
[----:B------:R-:W-:Y:S01]  /*4660*/  UISETP.GE.U32.AND UP0, UPT, UR40, 0x6, UPT ;  /* 0x000000062800788c */ /* 0x000fe2000bf06070 */
[----:B------:R-:W-:Y:S01]  /*4670*/  BSSY B1, `(.L_x_111) ;  /* 0x000006b000017945 */ /* 0x000fe20003800000 */
[----:B------:R-:W-:Y:S01]  /*4680*/  ISETP.GT.U32.AND P1, PT, R7, 0x5, PT ;  /* 0x000000050700780c */ /* 0x000fe20003f24070 */
[----:B------:R-:W-:Y:S01]  /*4690*/  IMAD.MOV.U32 R22, RZ, RZ, -0x1 ;  /* 0xffffffffff167424 */ /* 0x000fe200078e00ff */
[----:B------:R-:W-:Y:S01]  /*46a0*/  PRMT R10, RZ, 0x7610, R10 ;  /* 0x00007610ff0a7816 */ /* 0x000fe2000000000a */
[----:B------:R-:W-:Y:S01]  /*46b0*/  IMAD.MOV.U32 R19, RZ, RZ, -0x1 ;  /* 0xffffffffff137424 */ /* 0x000fe200078e00ff */
[----:B------:R-:W-:Y:S01]  /*46c0*/  ISETP.LT.U32.AND P1, PT, R8, 0x6, P1 ;  /* 0x000000060800780c */ /* 0x000fe20000f21070 */
[----:B------:R-:W-:Y:S01]  /*46d0*/  IMAD.MOV.U32 R18, RZ, RZ, -0x1 ;  /* 0xffffffffff127424 */ /* 0x000fe200078e00ff */
[----:B------:R-:W-:Y:S01]  /*46e0*/  PLOP3.LUT P3, PT, PT, PT, UP0, 0x80, 0x0 ;  /* 0x000000000000781c */ /* 0x000fe20003f6f008 */
[----:B------:R-:W0:Y:S01]  /*46f0*/  @P4 S2R R5, SR_CgaCtaId ;  /* 0x0000000000054919 */ /* 0x000e220000008800 */
[----:B------:R-:W-:-:S04]  /*4700*/  @P4 MOV R4, 0x400 ;  /* 0x0000040000044802 */ /* 0x000fc80000000f00 */
[----:B0-----:R-:W-:Y:S01]  /*4710*/  @P4 LEA R6, R5, R4, 0x18 ;  /* 0x0000000405064211 */ /* 0x001fe200078ec0ff */
[----:B------:R-:W-:Y:S01]  /*4720*/  IMAD.WIDE.U32 R4, R7, -0x55555555, RZ ;  /* 0xaaaaaaab07047825 */ /* 0x000fe200078e00ff */
[----:B------:R-:W-:Y:S02]  /*4730*/  SEL R4, RZ, 0x1, !P1 ;  /* 0x00000001ff047807 */ /* 0x000fe40004800000 */
[----:B------:R0:W-:Y:S02]  /*4740*/  @P4 SYNCS.ARRIVE.TRANS64.A1T0 RZ, [R6+URZ+0x98], RZ ;  /* 0x000098ff06ff49a7 */ /* 0x0001e4000810003f */
[----:B------:R-:W-:Y:S02]  /*4750*/  LOP3.LUT R3, R3, R4, RZ, 0x3c, !PT ;  /* 0x0000000403037212 */ /* 0x000fe400078e3cff */
[----:B------:R-:W-:Y:S02]  /*4760*/  PRMT R4, RZ, 0x7610, R4 ;  /* 0x00007610ff047816 */ /* 0x000fe40000000004 */
[----:B0-----:R-:W-:-:S04]  /*4770*/  SHF.R.U32.HI R6, RZ, 0x2, R5 ;  /* 0x00000002ff067819 */ /* 0x001fc80000011605 */
[----:B------:R-:W-:Y:S01]  /*4780*/  @P3 LOP3.LUT R3, R3, 0x1, R6, 0x78, !PT ;  /* 0x0000000103033812 */ /* 0x000fe200078e7806 */
[----:B------:R-:W-:Y:S01]  /*4790*/  IMAD R8, R6, -0x6, R7 ;  /* 0xfffffffa06087824 */ /* 0x000fe200078e0207 */
[----:B--2---:R-:W-:-:S04]  /*47a0*/  IADD3 R16, P4, R16, R20, RZ ;  /* 0x0000001410107210 */ /* 0x004fc80007f9e0ff */
[----:B------:R-:W-:Y:S01]  /*47b0*/  ISETP.GE.U32.AND P1, PT, R16, UR4, PT ;  /* 0x0000000410007c0c */ /* 0x000fe2000bf26070 */
[----:B------:R-:W-:-:S05]  /*47c0*/  IMAD.X R17, R17, 0x1, R0, P4 ;  /* 0x0000000111117824 */ /* 0x000fca00020e0600 */
[----:B------:R-:W-:-:S13]  /*47d0*/  ISETP.GE.U32.AND.EX P1, PT, R17, UR5, PT, P1 ;  /* 0x0000000511007c0c */ /* 0x000fda000bf26110 */
[----:B------:R-:W-:Y:S05]  /*47e0*/  @P1 BRA `(.L_x_112) ;  /* 0x00000004004c1947 */ /* 0x000fea0003800000 */
[----:B------:R-:W0:Y:S01]  /*47f0*/  S2R R12, SR_CTAID.X ;  /* 0x00000000000c7919 */ /* 0x000e220000002500 */
[----:B------:R-:W-:Y:S01]  /*4800*/  ULDC.64 UR4, c[0x0][0x628] ;  /* 0x00018a0000047ab9 */ /* 0x000fe20000000a00 */
[----:B------:R-:W1:Y:S01]  /*4810*/  LDC R13, c[0x0][0x144] ;  /* 0x00005100ff0d7b82 */ /* 0x000e620000000800 */
[----:B------:R-:W-:Y:S01]  /*4820*/  ISETP.NE.U32.AND P1, PT, RZ, UR4, PT ;  /* 0x00000004ff007c0c */ /* 0x000fe2000bf25070 */
[----:B------:R-:W2:Y:S01]  /*4830*/  S2R R11, SR_CTAID.Y ;  /* 0x00000000000b7919 */ /* 0x000ea20000002600 */
[----:B------:R-:W-:Y:S01]  /*4840*/  ULDC UR6, c[0x0][0x150] ;  /* 0x0000540000067ab9 */ /* 0x000fe20000000800 */
[----:B------:R-:W-:Y:S01]  /*4850*/  ULDC UR7, c[0x0][0x630] ;  /* 0x00018c0000077ab9 */ /* 0x000fe20000000800 */
[----:B------:R-:W-:Y:S01]  /*4860*/  ISETP.NE.AND.EX P1, PT, RZ, UR5, PT, P1 ;  /* 0x00000005ff007c0c */ /* 0x000fe2000bf25310 */
[----:B------:R-:W-:Y:S01]  /*4870*/  IMAD.MOV.U32 R4, RZ, RZ, R16 ;  /* 0x000000ffff047224 */ /* 0x000fe200078e0010 */
[----:B0-----:R-:W-:-:S05]  /*4880*/  I2FP.F32.U32 R5, R12 ;  /* 0x0000000c00057245 */ /* 0x001fca0000201000 */
[----:B------:R-:W-:Y:S01]  /*4890*/  FMUL R14, R5, UR6 ;  /* 0x00000006050e7c20 */ /* 0x000fe20008400000 */
[----:B------:R-:W-:-:S05]  /*48a0*/  IMAD.MOV.U32 R5, RZ, RZ, R17 ;  /* 0x000000ffff057224 */ /* 0x000fca00078e0011 */
[----:B--2---:R-:W-:Y:S05]  /*48b0*/  @!P1 BRA `(.L_x_113) ;  /* 0x0000000000289947 */ /* 0x004fea0003800000 */
[----:B------:R-:W-:Y:S02]  /*48c0*/  ULDC UR6, c[0x0][0x634] ;  /* 0x00018d0000067ab9 */ /* 0x000fe40000000800 */
[----:B------:R-:W-:-:S05]  /*48d0*/  IADD3 R5, P1, R16, UR6, RZ ;  /* 0x0000000610057c10 */ /* 0x000fca000ff3e0ff */
[----:B------:R-:W-:-:S04]  /*48e0*/  IMAD.X R15, RZ, RZ, R17, P1 ;  /* 0x000000ffff0f7224 */ /* 0x000fc800008e0611 */
[----:B------:R-:W-:-:S04]  /*48f0*/  IMAD.WIDE.U32 R6, R15, UR4, RZ ;  /* 0x000000040f067c25 */ /* 0x000fc8000f8e00ff */
[----:B------:R-:W-:-:S04]  /*4900*/  IMAD.WIDE.U32 R6, P1, R5, UR5, R6 ;  /* 0x0000000505067c25 */ /* 0x000fc8000f820006 */
[----:B------:R-:W-:-:S04]  /*4910*/  IMAD.WIDE.U32 R4, R5, UR4, RZ ;  /* 0x0000000405047c25 */ /* 0x000fc8000f8e00ff */
[----:B------:R-:W-:Y:S01]  /*4920*/  IMAD.MOV.U32 R4, RZ, RZ, R7 ;  /* 0x000000ffff047224 */ /* 0x000fe200078e0007 */
[----:B------:R-:W-:Y:S01]  /*4930*/  IADD3 RZ, P3, R5, R6, RZ ;  /* 0x0000000605ff7210 */ /* 0x000fe20007f7e0ff */
[----:B------:R-:W-:-:S04]  /*4940*/  IMAD.X R5, RZ, RZ, RZ, P1 ;  /* 0x000000ffff057224 */ /* 0x000fc800008e06ff */
[----:B------:R-:W-:-:S08]  /*4950*/  IMAD.WIDE.U32.X R4, R15, UR5, R4, P3 ;  /* 0x000000050f047c25 */ /* 0x000fd000098e0404 */
.L_x_113:
[--C-:B------:R-:W-:Y:S01]  /*4960*/  SHF.R.U64 R18, R4, UR7, R5.reuse ;  /* 0x0000000704127c19 */ /* 0x100fe20008001205 */
[----:B------:R-:W0:Y:S01]  /*4970*/  F2I.U32.TRUNC.NTZ R14, R14 ;  /* 0x0000000e000e7305 */ /* 0x000e22000020f000 */
[----:B------:R-:W-:Y:S01]  /*4980*/  SHF.R.U32.HI R4, RZ, UR7, R5 ;  /* 0x00000007ff047c19 */ /* 0x000fe20008011605 */
[----:B------:R-:W-:Y:S01]  /*4990*/  ULDC.64 UR4, c[0x0][0x620] ;  /* 0x0001880000047ab9 */ /* 0x000fe20000000a00 */
[----:B------:R-:W-:Y:S01]  /*49a0*/  IADD3 R7, P1, RZ, -R18, RZ ;  /* 0x80000012ff077210 */ /* 0x000fe20007f3e0ff */
[----:B------:R-:W-:Y:S01]  /*49b0*/  ULDC.64 UR6, c[0x0][0x640] ;  /* 0x0001900000067ab9 */ /* 0x000fe20000000a00 */
[----:B------:R-:W2:Y:S03]  /*49c0*/  LDC R20, c[0x0][0x148] ;  /* 0x00005200ff147b82 */ /* 0x000ea60000000800 */
[----:B------:R-:W-:Y:S01]  /*49d0*/  IMAD.X R4, RZ, RZ, ~R4, P1 ;  /* 0x000000ffff047224 */ /* 0x000fe200008e0e04 */
[----:B------:R-:W-:-:S03]  /*49e0*/  ISETP.NE.U32.AND P1, PT, RZ, UR6, PT ;  /* 0x00000006ff007c0c */ /* 0x000fc6000bf25070 */
[----:B------:R-:W-:Y:S01]  /*49f0*/  IMAD R6, R4, UR4, RZ ;  /* 0x0000000404067c24 */ /* 0x000fe2000f8e02ff */
[----:B------:R-:W-:Y:S01]  /*4a00*/  ISETP.NE.AND.EX P1, PT, RZ, UR7, PT, P1 ;  /* 0x00000007ff007c0c */ /* 0x000fe2000bf25310 */
[----:B------:R-:W-:Y:S01]  /*4a10*/  IMAD.WIDE.U32 R4, R7, UR4, R16 ;  /* 0x0000000407047c25 */ /* 0x000fe2000f8e0010 */
[----:B------:R-:W-:-:S03]  /*4a20*/  ULDC UR4, c[0x0][0x618] ;  /* 0x0001860000047ab9 */ /* 0x000fc60000000800 */
[----:B------:R-:W-:Y:S01]  /*4a30*/  IMAD R7, R7, UR5, R6 ;  /* 0x0000000507077c24 */ /* 0x000fe2000f8e0206 */
[----:B------:R-:W-:Y:S01]  /*4a40*/  ULDC UR5, c[0x0][0x154] ;  /* 0x0000550000057ab9 */ /* 0x000fe20000000800 */
[----:B0-----:R-:W-:Y:S02]  /*4a50*/  IMAD.MOV R6, RZ, RZ, -R14 ;  /* 0x000000ffff067224 */ /* 0x001fe400078e0a0e */
[----:B------:R-:W-:Y:S02]  /*4a60*/  IMAD.IADD R5, R5, 0x1, R7 ;  /* 0x0000000105057824 */ /* 0x000fe400078e0207 */
[----:B-1----:R-:W-:Y:S01]  /*4a70*/  IMAD R12, R13, R6, R12 ;  /* 0x000000060d0c7224 */ /* 0x002fe200078e020c */
[----:B------:R-:W-:Y:S02]  /*4a80*/  I2FP.F32.U32 R6, R11 ;  /* 0x0000000b00067245 */ /* 0x000fe40000201000 */
[--C-:B------:R-:W-:Y:S02]  /*4a90*/  SHF.R.U64 R13, R4, UR4, R5.reuse ;  /* 0x00000004040d7c19 */ /* 0x100fe40008001205 */
[----:B------:R-:W-:Y:S01]  /*4aa0*/  SHF.R.U32.HI R4, RZ, UR4, R5 ;  /* 0x00000004ff047c19 */ /* 0x000fe20008011605 */
[----:B------:R-:W-:Y:S01]  /*4ab0*/  FMUL R6, R6, UR5 ;  /* 0x0000000506067c20 */ /* 0x000fe20008400000 */
[----:B------:R-:W-:-:S02]  /*4ac0*/  ULDC UR4, c[0x0][0x608] ;  /* 0x0001820000047ab9 */ /* 0x000fc40000000800 */
[--C-:B------:R-:W-:Y:S01]  /*4ad0*/  SHF.R.U64 R15, R13, UR4, R4.reuse ;  /* 0x000000040d0f7c19 */ /* 0x100fe20008001204 */
[----:B------:R0:W1:Y:S01]  /*4ae0*/  F2I.U32.TRUNC.NTZ R21, R6 ;  /* 0x0000000600157305 */ /* 0x000062000020f000 */
[----:B------:R-:W-:Y:S01]  /*4af0*/  SHF.R.U32.HI R4, RZ, UR4, R4 ;  /* 0x00000004ff047c19 */ /* 0x000fe20008011604 */
[----:B------:R-:W-:-:S03]  /*4b00*/  ULDC UR4, c[0x0][0x658] ;  /* 0x0001960000047ab9 */ /* 0x000fc60000000800 */
[--C-:B------:R-:W-:Y:S02]  /*4b10*/  SHF.R.U64 R14, R15, UR4, R4.reuse ;  /* 0x000000040f0e7c19 */ /* 0x100fe40008001204 */
[----:B------:R-:W-:-:S03]  /*4b20*/  SHF.R.U32.HI R19, RZ, UR4, R4 ;  /* 0x00000004ff137c19 */ /* 0x000fc60008011604 */
[----:B------:R-:W-:Y:S02]  /*4b30*/  IMAD.MOV.U32 R4, RZ, RZ, R14 ;  /* 0x000000ffff047224 */ /* 0x000fe400078e000e */
[----:B------:R-:W-:Y:S01]  /*4b40*/  IMAD.MOV.U32 R5, RZ, RZ, R19 ;  /* 0x000000ffff057224 */ /* 0x000fe200078e0013 */
[----:B0-----:R-:W-:Y:S06]  /*4b50*/  @!P1 BRA `(.L_x_114) ;  /* 0x0000000000289947 */ /* 0x001fec0003800000 */
        /* <DEDUP_REMOVED lines=10> */
.L_x_114:
[----:B------:R-:W-:Y:S01]  /*4c00*/  ISETP.NE.AND P1, PT, R2, 0x1, PT ;  /* 0x000000010200780c */ /* 0x000fe20003f25270 */
[----:B------:R-:W-:Y:S01]  /*4c10*/  ULDC UR4, c[0x0][0x648] ;  /* 0x0001920000047ab9 */ /* 0x000fe20000000800 */
[----:B------:R-:W-:Y:S01]  /*4c20*/  LOP3.LUT R15, R15, UR16, RZ, 0xc0, !PT ;  /* 0x000000100f0f7c12 */ /* 0x000fe2000f8ec0ff */
[----:B-1----:R-:W-:Y:S01]  /*4c30*/  IMAD.MOV R21, RZ, RZ, -R21 ;  /* 0x000000ffff157224 */ /* 0x002fe200078e0a15 */
[----:B------:R-:W-:Y:S01]  /*4c40*/  SHF.R.U64 R4, R4, UR4, R5 ;  /* 0x0000000404047c19 */ /* 0x000fe20008001205 */
[----:B------:R-:W-:Y:S01]  /*4c50*/  ULDC UR4, c[0x0][0x638] ;  /* 0x00018e0000047ab9 */ /* 0x000fe20000000800 */
[----:B------:R-:W-:Y:S01]  /*4c60*/  LOP3.LUT R13, R13, UR15, RZ, 0xc0, !PT ;  /* 0x0000000f0d0d7c12 */ /* 0x000fe2000f8ec0ff */
[----:B------:R-:W-:Y:S02]  /*4c70*/  ULDC UR5, c[0x0][0x610] ;  /* 0x0001840000057ab9 */ /* 0x000fe40000000800 */
[----:B------:R-:W-:Y:S02]  /*4c80*/  IMAD.MOV R5, RZ, RZ, -R4 ;  /* 0x000000ffff057224 */ /* 0x000fe400078e0a04 */
[----:B------:R-:W-:-:S02]  /*4c90*/  IMAD R15, R4, UR17, R15 ;  /* 0x00000011040f7c24 */ /* 0x000fc4000f8e020f */
[----:B--2---:R-:W-:Y:S02]  /*4ca0*/  @P1 IMAD R12, R20, R21, R11 ;  /* 0x00000015140c1224 */ /* 0x004fe400078e020b */
[----:B------:R-:W-:Y:S01]  /*4cb0*/  IMAD R14, R5, UR4, R14 ;  /* 0x00000004050e7c24 */ /* 0x000fe2000f8e020e */
[----:B------:R-:W-:Y:S01]  /*4cc0*/  ULDC UR4, c[0x0][0x600] ;  /* 0x0001800000047ab9 */ /* 0x000fe20000000800 */
[----:B------:R-:W-:Y:S02]  /*4cd0*/  IMAD R12, R15, UR5, R12 ;  /* 0x000000050f0c7c24 */ /* 0x000fe4000f8e020c */
[----:B------:R-:W-:Y:S02]  /*4ce0*/  IMAD R5, R14, UR4, R13 ;  /* 0x000000040e057c24 */ /* 0x000fe4000f8e020d */
[----:B------:R-:W-:-:S03]  /*4cf0*/  IMAD.MOV.U32 R4, RZ, RZ, 0x1 ;  /* 0x00000001ff047424 */ /* 0x000fc600078e00ff */
[----:B------:R-:W-:Y:S02]  /*4d00*/  SEL R19, R5, R12, !P1 ;  /* 0x0000000c05137207 */ /* 0x000fe40004800000 */
[----:B------:R-:W-:-:S07]  /*4d10*/  SEL R22, R12, R5, !P1 ;  /* 0x000000050c167207 */ /* 0x000fce0004800000 */
.L_x_112:
[----:B------:R-:W-:Y:S05]  /*4d20*/  BSYNC B1 ;  /* 0x0000000000017941 */ /* 0x000fea0003800000 */
.L_x_111:
[----:B------:R-:W-:-:S13]  /*4d30*/  LOP3.LUT P1, RZ, R4, 0xff, RZ, 0xc0, !PT ;  /* 0x000000ff04ff7812 */ /* 0x000fda000782c0ff */
[----:B------:R-:W-:Y:S05]  /*4d40*/  @P1 BRA `(.L_x_115) ;  /* 0xfffffff400481947 */ /* 0x000fea000383ffff */
[----:B------:R-:W-:Y:S05]  /*4d50*/  BSYNC B0 ;  /* 0x0000000000007941 */ /* 0x000fea0003800000 */
.L_x_103:
[----:B------:R-:W-:-:S03]  /*4d60*/  UMOV UR4, 0xffffffff ;  /* 0xffffffff00047882 */ /* 0x000fc60000000000 */
[----:B------:R-:W-:Y:S05]  /*4d70*/  BRA.DIV UR4, `(.L_x_116) ;  /* 0x0000000604907947 */ /* 0x000fea000b800000 */
[----:B------:R-:W-:-:S13]  /*4d80*/  ELECT P6, URZ, PT ;  /* 0x00000000003f782f */ /* 0x000fda00038c0000 */
.L_x_134:
[----:B------:R-:W-:Y:S04]  /*4d90*/  BSSY B0, `(.L_x_117) ;  /* 0x000003d000007945 */ /* 0x000fe80003800000 */
[----:B------:R-:W-:Y:S05]  /*4da0*/  @!P6 BRA `(.L_x_118) ;  /* 0x0000000000ece947 */ /* 0x000fea0003800000 */
[----:B------:R-:W-:-:S04]  /*4db0*/  LOP3.LUT R23, R23, 0x2, RZ, 0xfc, !PT ;  /* 0x0000000217177812 */ /* 0x000fc800078efcff */
[----:B------:R-:W-:-:S13]  /*4dc0*/  ISETP.NE.AND P0, PT, R23, 0x3, PT ;  /* 0x000000031700780c */ /* 0x000fda0003f05270 */
[----:B------:R-:W-:Y:S05]  /*4dd0*/  @!P0 BRA `(.L_x_119) ;  /* 0x0000000000048947 */ /* 0x000fea0003800000 */
[----:B------:R-:W-:Y:S01]  /*4de0*/  BPT.TRAP 0x1 ;  /* 0x000000040000795c */ /* 0x000fe20000300000 */
.L_x_119:
[----:B------:R-:W0:Y:S01]  /*4df0*/  S2R R5, SR_CgaCtaId ;  /* 0x0000000000057919 */ /* 0x000e220000008800 */
[----:B------:R-:W-:Y:S02]  /*4e00*/  MOV R0, 0x400 ;  /* 0x0000040000007802 */ /* 0x000fe40000000f00 */
[----:B------:R-:W-:Y:S02]  /*4e10*/  SHF.L.U32 R2, R3, 0x1f, RZ ;  /* 0x0000001f03027819 */ /* 0x000fe400000006ff */
[----:B0-----:R-:W-:-:S05]  /*4e20*/  LEA R5, R5, R0, 0x18 ;  /* 0x0000000005057211 */ /* 0x001fca00078ec0ff */
[----:B------:R-:W-:-:S04]  /*4e30*/  VIADD R5, R5, 0x30 ;  /* 0x0000003005057836 */ /* 0x000fc80000000000 */
[C---:B------:R-:W-:Y:S02]  /*4e40*/  IMAD R7, R8.reuse, 0x8, R5 ;  /* 0x0000000808077824 */ /* 0x040fe400078e0205 */
[----:B------:R-:W-:Y:S02]  /*4e50*/  VIADD R8, R8, 0x1 ;  /* 0x0000000108087836 */ /* 0x000fe40000000000 */
[----:B------:R-:W0:Y:S03]  /*4e60*/  SYNCS.PHASECHK.TRANS64.TRYWAIT P0, [R7+URZ], R2 ;  /* 0x00000002070075a7 */ /* 0x000e26000800017f */
[----:B------:R-:W-:-:S04]  /*4e70*/  ISETP.NE.AND P1, PT, R8, 0x6, PT ;  /* 0x000000060800780c */ /* 0x000fc80003f25270 */
[----:B------:R-:W-:Y:S02]  /*4e80*/  SEL R0, RZ, 0x1, P1 ;  /* 0x00000001ff007807 */ /* 0x000fe40000800000 */
[----:B------:R-:W-:Y:S02]  /*4e90*/  SEL R8, R8, RZ, P1 ;  /* 0x000000ff08087207 */ /* 0x000fe40000800000 */
[----:B------:R-:W-:-:S03]  /*4ea0*/  LOP3.LUT R9, R3, R0, RZ, 0x3c, !PT ;  /* 0x0000000003097212 */ /* 0x000fc600078e3cff */
[----:B------:R-:W-:Y:S01]  /*4eb0*/  IMAD R6, R8, 0x8, R5 ;  /* 0x0000000808067824 */ /* 0x000fe200078e0205 */
[----:B------:R-:W-:Y:S01]  /*4ec0*/  SHF.L.U32 R3, R9, 0x1f, RZ ;  /* 0x0000001f09037819 */ /* 0x000fe200000006ff */
[----:B0-----:R-:W-:Y:S06]  /*4ed0*/  @!P0 BRA `(.L_x_120) ;  /* 0x0000000400588947 */ /* 0x001fec0003800000 */
.L_x_135:
[----:B------:R-:W1:Y:S01]  /*4ee0*/  SYNCS.PHASECHK.TRANS64.TRYWAIT P0, [R6+URZ], R3 ;  /* 0x00000003060075a7 */ /* 0x000e62000800017f */
[----:B------:R-:W-:-:S05]  /*4ef0*/  VIADD R0, R8, 0x1 ;  /* 0x0000000108007836 */ /* 0x000fca0000000000 */
[----:B------:R-:W-:-:S04]  /*4f00*/  ISETP.NE.AND P1, PT, R0, 0x6, PT ;  /* 0x000000060000780c */ /* 0x000fc80003f25270 */
[----:B0-----:R-:W-:Y:S02]  /*4f10*/  SEL R2, RZ, 0x1, P1 ;  /* 0x00000001ff027807 */ /* 0x001fe40000800000 */
[----:B------:R-:W-:Y:S02]  /*4f20*/  SEL R0, R0, RZ, P1 ;  /* 0x000000ff00007207 */ /* 0x000fe40000800000 */
[----:B------:R-:W-:-:S03]  /*4f30*/  LOP3.LUT R9, R9, R2, RZ, 0x3c, !PT ;  /* 0x0000000209097212 */ /* 0x000fc600078e3cff */
[----:B------:R-:W-:Y:S01]  /*4f40*/  IMAD R7, R0, 0x8, R5 ;  /* 0x0000000800077824 */ /* 0x000fe200078e0205 */
[----:B------:R-:W-:Y:S01]  /*4f50*/  SHF.L.U32 R4, R9, 0x1f, RZ ;  /* 0x0000001f09047819 */ /* 0x000fe200000006ff */
[----:B-1----:R-:W-:Y:S06]  /*4f60*/  @!P0 BRA `(.L_x_121) ;  /* 0x0000000400488947 */ /* 0x002fec0003800000 */
.L_x_136:
[----:B------:R-:W1:Y:S01]  /*4f70*/  SYNCS.PHASECHK.TRANS64.TRYWAIT P0, [R7+URZ], R4 ;  /* 0x00000004070075a7 */ /* 0x000e62000800017f */
[----:B------:R-:W-:-:S05]  /*4f80*/  VIADD R0, R0, 0x1 ;  /* 0x0000000100007836 */ /* 0x000fca0000000000 */
[----:B------:R-:W-:-:S04]  /*4f90*/  ISETP.NE.AND P1, PT, R0, 0x6, PT ;  /* 0x000000060000780c */ /* 0x000fc80003f25270 */
[----:B------:R-:W-:Y:S02]  /*4fa0*/  SEL R2, RZ, 0x1, P1 ;  /* 0x00000001ff027807 */ /* 0x000fe40000800000 */
[----:B------:R-:W-:Y:S02]  /*4fb0*/  SEL R0, R0, RZ, P1 ;  /* 0x000000ff00007207 */ /* 0x000fe40000800000 */
[----:B------:R-:W-:-:S03]  /*4fc0*/  LOP3.LUT R9, R9, R2, RZ, 0x3c, !PT ;  /* 0x0000000209097212 */ /* 0x000fc600078e3cff */
[----:B0-----:R-:W-:Y:S01]  /*4fd0*/  IMAD R6, R0, 0x8, R5 ;  /* 0x0000000800067824 */ /* 0x001fe200078e0205 */
[----:B------:R-:W-:Y:S01]  /*4fe0*/  SHF.L.U32 R3, R9, 0x1f, RZ ;  /* 0x0000001f09037819 */ /* 0x000fe200000006ff */
[----:B-1----:R-:W-:Y:S06]  /*4ff0*/  @!P0 BRA `(.L_x_122) ;  /* 0x0000000400388947 */ /* 0x002fec0003800000 */
.L_x_137:
        /* <DEDUP_REMOVED lines=9> */
.L_x_138:
[----:B------:R-:W1:Y:S01]  /*5090*/  SYNCS.PHASECHK.TRANS64.TRYWAIT P0, [R7+URZ], R4 ;  /* 0x00000004070075a7 */ /* 0x000e62000800017f */
[----:B------:R-:W-:-:S05]  /*50a0*/  VIADD R0, R0, 0x1 ;  /* 0x0000000100007836 */ /* 0x000fca0000000000 */
[----:B------:R-:W-:-:S04]  /*50b0*/  ISETP.NE.AND P1, PT, R0, 0x6, PT ;  /* 0x000000060000780c */ /* 0x000fc80003f25270 */
[----:B------:R-:W-:Y:S02]  /*50c0*/  SEL R2, RZ, 0x1, P1 ;  /* 0x00000001ff027807 */ /* 0x000fe40000800000 */
[----:B------:R-:W-:Y:S02]  /*50d0*/  SEL R0, R0, RZ, P1 ;  /* 0x000000ff00007207 */ /* 0x000fe40000800000 */
[----:B------:R-:W-:Y:S01]  /*50e0*/  LOP3.LUT R2, R9, R2, RZ, 0x3c, !PT ;  /* 0x0000000209027212 */ /* 0x000fe200078e3cff */
[----:B-1----:R-:W-:Y:S06]  /*50f0*/  @!P0 BRA `(.L_x_124) ;  /* 0x0000000400208947 */ /* 0x002fec0003800000 */
.L_x_139:
[----:B------:R-:W-:Y:S01]  /*5100*/  IMAD R5, R0, 0x8, R5 ;  /* 0x0000000800057824 */ /* 0x000fe200078e0205 */
[----:B------:R-:W-:-:S07]  /*5110*/  SHF.L.U32 R0, R2, 0x1f, RZ ;  /* 0x0000001f02007819 */ /* 0x000fce00000006ff */
.L_x_125:
[----:B--2---:R2:W3:Y:S02]  /*5120*/  SYNCS.PHASECHK.TRANS64.TRYWAIT P0, [R5+URZ], R0 ;  /* 0x00000000050075a7 */ /* 0x0044e4000800017f */
[----:B---3--:R-:W-:Y:S05]  /*5130*/  @!P0 NANOSLEEP.SYNCS 0x989680 ;  /* 0x009896800000895d */ /* 0x008fea0003900000 */
[----:B------:R-:W3:Y:S02]  /*5140*/  @!P0 SYNCS.PHASECHK.TRANS64 P0, [R5+URZ], R0 ;  /* 0x00000000050085a7 */ /* 0x000ee4000800007f */
[----:B---3--:R-:W-:Y:S05]  /*5150*/  @!P0 BRA `(.L_x_125) ;  /* 0xfffffffc00f08947 */ /* 0x008fea000383ffff */
.L_x_118:
[----:B------:R-:W-:Y:S05]  /*5160*/  BSYNC B0 ;  /* 0x0000000000007941 */ /* 0x000fea0003800000 */
.L_x_117:
[----:B------:R-:W-:Y:S05]  /*5170*/  EXIT ;  /* 0x000000000000794d */ /* 0x000fea0003800000 */
.L_x_15:
[----:B-1----:R-:W-:-:S04]  /*5180*/  IMAD.U32 R3, RZ, RZ, UR43 ;  /* 0x0000002bff037e24 */ /* 0x002fc8000f8e00ff */
[----:B------:R1:W2:Y:S03]  /*5190*/  SYNCS.PHASECHK.TRANS64.TRYWAIT P0, [R3+URZ+-0x8], R0 ;  /* 0xfffff800030075a7 */ /* 0x0002a6000800017f */
[----:B--2---:R-:W-:Y:S05]  /*51a0*/  @!P0 NANOSLEEP.SYNCS 0x989680 ;  /* 0x009896800000895d */ /* 0x004fea0003900000 */
[----:B------:R-:W2:Y:S02]  /*51b0*/  @!P0 SYNCS.PHASECHK.TRANS64 P0, [R3+URZ+-0x8], R0 ;  /* 0xfffff800030085a7 */ /* 0x000ea4000800007f */
[----:B--2---:R-:W-:Y:S05]  /*51c0*/  @!P0 BRA `(.L_x_15) ;  /* 0xfffffffc00ec8947 */ /* 0x004fea000383ffff */
[----:B------:R-:W-:Y:S05]  /*51d0*/  BRA `(.L_x_126) ;  /* 0xffffffc000f47947 */ /* 0x000fea000383ffff */
.L_x_20:
[----:B--2---:R2:W3:Y:S02]  /*51e0*/  SYNCS.PHASECHK.TRANS64.TRYWAIT P1, [R3+URZ], R0 ;  /* 0x00000000030075a7 */ /* 0x0044e4000802017f */
[----:B---3--:R-:W-:Y:S05]  /*51f0*/  @!P1 NANOSLEEP.SYNCS 0x989680 ;  /* 0x009896800000995d */ /* 0x008fea0003900000 */
[----:B------:R-:W3:Y:S02]  /*5200*/  @!P1 SYNCS.PHASECHK.TRANS64 P1, [R3+URZ], R0 ;  /* 0x00000000030095a7 */ /* 0x000ee4000802007f */
[----:B---3--:R-:W-:Y:S05]  /*5210*/  @!P1 BRA `(.L_x_20) ;  /* 0xfffffffc00f09947 */ /* 0x008fea000383ffff */
[----:B------:R-:W-:Y:S05]  /*5220*/  BRA `(.L_x_19) ;  /* 0xffffffc400647947 */ /* 0x000fea000383ffff */
.L_x_25:
[----:B--2---:R-:W-:-:S04]  /*5230*/  IMAD.U32 R4, RZ, RZ, UR4 ;  /* 0x00000004ff047e24 */ /* 0x004fc8000f8e00ff */
[----:B------:R2:W3:Y:S03]  /*5240*/  SYNCS.PHASECHK.TRANS64.TRYWAIT P1, [R4+URZ], R3 ;  /* 0x00000003040075a7 */ /* 0x0004e6000802017f */
[----:B---3--:R-:W-:Y:S05]  /*5250*/  @!P1 NANOSLEEP.SYNCS 0x989680 ;  /* 0x009896800000995d */ /* 0x008fea0003900000 */
[----:B------:R-:W3:Y:S02]  /*5260*/  @!P1 SYNCS.PHASECHK.TRANS64 P1, [R4+URZ], R3 ;  /* 0x00000003040095a7 */ /* 0x000ee4000802007f */
[----:B---3--:R-:W-:Y:S05]  /*5270*/  @!P1 BRA `(.L_x_25) ;  /* 0xfffffffc00ec9947 */ /* 0x008fea000383ffff */
[----:B------:R-:W-:Y:S05]  /*5280*/  BRA `(.L_x_24) ;  /* 0xffffffc400c07947 */ /* 0x000fea000383ffff */
.L_x_31:
[----:B0-----:R-:W-:-:S04]  /*5290*/  IMAD.U32 R3, RZ, RZ, UR43 ;  /* 0x0000002bff037e24 */ /* 0x001fc8000f8e00ff */
[----:B------:R0:W1:Y:S03]  /*52a0*/  SYNCS.PHASECHK.TRANS64.TRYWAIT P0, [R3+URZ+0x8], R0 ;  /* 0x00000800030075a7 */ /* 0x000066000800017f */
[----:B-1----:R-:W-:Y:S05]  /*52b0*/  @!P0 NANOSLEEP.SYNCS 0x989680 ;  /* 0x009896800000895d */ /* 0x002fea0003900000 */
[----:B------:R-:W1:Y:S02]  /*52c0*/  @!P0 SYNCS.PHASECHK.TRANS64 P0, [R3+URZ+0x8], R0 ;  /* 0x00000800030085a7 */ /* 0x000e64000800007f */
[----:B-1----:R-:W-:Y:S05]  /*52d0*/  @!P0 BRA `(.L_x_31) ;  /* 0xfffffffc00ec8947 */ /* 0x002fea000383ffff */
[----:B------:R-:W-:Y:S05]  /*52e0*/  BRA `(.L_x_127) ;  /* 0xffffffc800987947 */ /* 0x000fea000383ffff */
.L_x_104:
[----:B------:R-:W-:Y:S01]  /*52f0*/  BSSY B1, `(.L_x_128) ;  /* 0x0000006000017945 */ /* 0x000fe20003800000 */
[----:B------:R-:W-:-:S07]  /*5300*/  IMAD.MOV.U32 R15, RZ, RZ, -0x1 ;  /* 0xffffffffff0f7424 */ /* 0x000fce00078e00ff */
[----:B-----5:R-:W-:Y:S05]  /*5310*/  WARPSYNC.COLLECTIVE R15, `(.L_x_129) ;  /* 0x000000000f0c7348 */ /* 0x020fea0003c00000 */
[----:B------:R-:W-:Y:S02]  /*5320*/  ELECT P6, UR62, PT ;  /* 0x00000000003e782f */ /* 0x000fe400038c0000 */
[----:B------:R-:W-:Y:S01]  /*5330*/  MOV R14, UR62 ;  /* 0x0000003e000e7c02 */ /* 0x000fe20008000f00 */
[----:B-----5:R-:W-:Y:S10]  /*5340*/  ENDCOLLECTIVE ;  /* 0x000000000000791b */ /* 0x020ff40003800000 */
.L_x_129:
[----:B------:R-:W-:Y:S05]  /*5350*/  BSYNC B1 ;  /* 0x0000000000017941 */ /* 0x000fea0003800000 */
.L_x_128:
[----:B------:R-:W-:Y:S05]  /*5360*/  BRA `(.L_x_130) ;  /* 0xffffffec00cc7947 */ /* 0x000fea000383ffff */
.L_x_107:
[----:B-1----:R1:W2:Y:S02]  /*5370*/  SYNCS.PHASECHK.TRANS64.TRYWAIT P1, [R11+URZ+0x30], R6 ;  /* 0x000030060b0075a7 */ /* 0x0022a4000802017f */
[----:B--2---:R-:W-:Y:S05]  /*5380*/  @!P1 NANOSLEEP.SYNCS 0x989680 ;  /* 0x009896800000995d */ /* 0x004fea0003900000 */
[----:B------:R-:W2:Y:S02]  /*5390*/  @!P1 SYNCS.PHASECHK.TRANS64 P1, [R11+URZ+0x30], R6 ;  /* 0x000030060b0095a7 */ /* 0x000ea4000802007f */
[----:B--2---:R-:W-:Y:S05]  /*53a0*/  @!P1 BRA `(.L_x_107) ;  /* 0xfffffffc00f09947 */ /* 0x004fea000383ffff */
[----:B------:R-:W-:Y:S05]  /*53b0*/  BRA `(.L_x_131) ;  /* 0xfffffff000007947 */ /* 0x000fea000383ffff */
.L_x_116:
[----:B------:R-:W-:Y:S01]  /*53c0*/  BSSY B0, `(.L_x_132) ;  /* 0x0000006000007945 */ /* 0x000fe20003800000 */
[----:B------:R-:W-:-:S07]  /*53d0*/  IMAD.MOV.U32 R15, RZ, RZ, -0x1 ;  /* 0xffffffffff0f7424 */ /* 0x000fce00078e00ff */
[----:B-----5:R-:W-:Y:S05]  /*53e0*/  WARPSYNC.COLLECTIVE R15, `(.L_x_133) ;  /* 0x000000000f0c7348 */ /* 0x020fea0003c00000 */
[----:B------:R-:W-:Y:S02]  /*53f0*/  ELECT P6, UR62, PT ;  /* 0x00000000003e782f */ /* 0x000fe400038c0000 */
[----:B------:R-:W-:Y:S01]  /*5400*/  MOV R14, UR62 ;  /* 0x0000003e000e7c02 */ /* 0x000fe20008000f00 */
[----:B-----5:R-:W-:Y:S10]  /*5410*/  ENDCOLLECTIVE ;  /* 0x000000000000791b */ /* 0x020ff40003800000 */
.L_x_133:
[----:B------:R-:W-:Y:S05]  /*5420*/  BSYNC B0 ;  /* 0x0000000000007941 */ /* 0x000fea0003800000 */
.L_x_132:
[----:B------:R-:W-:Y:S05]  /*5430*/  BRA `(.L_x_134) ;  /* 0xfffffff800547947 */ /* 0x000fea000383ffff */
.L_x_120:
[----:B0-----:R0:W1:Y:S02]  /*5440*/  SYNCS.PHASECHK.TRANS64.TRYWAIT P0, [R7+URZ], R2 ;  /* 0x00000002070075a7 */ /* 0x001064000800017f */
[----:B-1----:R-:W-:Y:S05]  /*5450*/  @!P0 NANOSLEEP.SYNCS 0x989680 ;  /* 0x009896800000895d */ /* 0x002fea0003900000 */
[----:B------:R-:W1:Y:S02]  /*5460*/  @!P0 SYNCS.PHASECHK.TRANS64 P0, [R7+URZ], R2 ;  /* 0x00000002070085a7 */ /* 0x000e64000800007f */
[----:B-1----:R-:W-:Y:S05]  /*5470*/  @!P0 BRA `(.L_x_120) ;  /* 0xfffffffc00f08947 */ /* 0x002fea000383ffff */
[----:B------:R-:W-:Y:S05]  /*5480*/  BRA `(.L_x_135) ;  /* 0xfffffff800947947 */ /* 0x000fea000383ffff */
.L_x_121:
[----:B0-----:R0:W1:Y:S02]  /*5490*/  SYNCS.PHASECHK.TRANS64.TRYWAIT P0, [R6+URZ], R3 ;  /* 0x00000003060075a7 */ /* 0x001064000800017f */
[----:B-1----:R-:W-:Y:S05]  /*54a0*/  @!P0 NANOSLEEP.SYNCS 0x989680 ;  /* 0x009896800000895d */ /* 0x002fea0003900000 */
[----:B------:R-:W1:Y:S02]  /*54b0*/  @!P0 SYNCS.PHASECHK.TRANS64 P0, [R6+URZ], R3 ;  /* 0x00000003060085a7 */ /* 0x000e64000800007f */
[----:B-1----:R-:W-:Y:S05]  /*54c0*/  @!P0 BRA `(.L_x_121) ;  /* 0xfffffffc00f08947 */ /* 0x002fea000383ffff */
[----:B------:R-:W-:Y:S05]  /*54d0*/  BRA `(.L_x_136) ;  /* 0xfffffff800a47947 */ /* 0x000fea000383ffff */
.L_x_122:
[----:B0-----:R0:W1:Y:S02]  /*54e0*/  SYNCS.PHASECHK.TRANS64.TRYWAIT P0, [R7+URZ], R4 ;  /* 0x00000004070075a7 */ /* 0x001064000800017f */
[----:B-1----:R-:W-:Y:S05]  /*54f0*/  @!P0 NANOSLEEP.SYNCS 0x989680 ;  /* 0x009896800000895d */ /* 0x002fea0003900000 */
[----:B------:R-:W1:Y:S02]  /*5500*/  @!P0 SYNCS.PHASECHK.TRANS64 P0, [R7+URZ], R4 ;  /* 0x00000004070085a7 */ /* 0x000e64000800007f */
[----:B-1----:R-:W-:Y:S05]  /*5510*/  @!P0 BRA `(.L_x_122) ;  /* 0xfffffffc00f08947 */ /* 0x002fea000383ffff */
[----:B------:R-:W-:Y:S05]  /*5520*/  BRA `(.L_x_137) ;  /* 0xfffffff800b47947 */ /* 0x000fea000383ffff */
.L_x_123:
[----:B0-----:R0:W1:Y:S02]  /*5530*/  SYNCS.PHASECHK.TRANS64.TRYWAIT P0, [R6+URZ], R3 ;  /* 0x00000003060075a7 */ /* 0x001064000800017f */
[----:B-1----:R-:W-:Y:S05]  /*5540*/  @!P0 NANOSLEEP.SYNCS 0x989680 ;  /* 0x009896800000895d */ /* 0x002fea0003900000 */
[----:B------:R-:W1:Y:S02]  /*5550*/  @!P0 SYNCS.PHASECHK.TRANS64 P0, [R6+URZ], R3 ;  /* 0x00000003060085a7 */ /* 0x000e64000800007f */
[----:B-1----:R-:W-:Y:S05]  /*5560*/  @!P0 BRA `(.L_x_123) ;  /* 0xfffffffc00f08947 */ /* 0x002fea000383ffff */
[----:B------:R-:W-:Y:S05]  /*5570*/  BRA `(.L_x_138) ;  /* 0xfffffff800c47947 */ /* 0x000fea000383ffff */
.L_x_124:
[----:B-1----:R1:W2:Y:S02]  /*5580*/  SYNCS.PHASECHK.TRANS64.TRYWAIT P0, [R7+URZ], R4 ;  /* 0x00000004070075a7 */ /* 0x0022a4000800017f */
[----:B--2---:R-:W-:Y:S05]  /*5590*/  @!P0 NANOSLEEP.SYNCS 0x989680 ;  /* 0x009896800000895d */ /* 0x004fea0003900000 */
[----:B------:R-:W2:Y:S02]  /*55a0*/  @!P0 SYNCS.PHASECHK.TRANS64 P0, [R7+URZ], R4 ;  /* 0x00000004070085a7 */ /* 0x000ea4000800007f */
[----:B--2---:R-:W-:Y:S05]  /*55b0*/  @!P0 BRA `(.L_x_124) ;  /* 0xfffffffc00f08947 */ /* 0x004fea000383ffff */
[----:B------:R-:W-:Y:S05]  /*55c0*/  BRA `(.L_x_139) ;  /* 0xfffffff800cc7947 */ /* 0x000fea000383ffff */
.L_x_140:
[----:B------:R-:W-:-:S00]  /*55d0*/  BRA `(.L_x_140) ;  /* 0xfffffffc00fc7947 */ /* 0x000fc0000383ffff */
[----:B------:R-:W-:-:S00]  /*55e0*/  NOP ;  /* 0x0000000000007918 */ /* 0x000fc00000000000 */
        /* <DEDUP_REMOVED lines=9> */
.L_x_141:


//--------------------- .nv.global.init           --------------------------
	.section	.nv.global.init,"aw",@progbits
.nv.global.init:
	.type		$str$22,@object
	.size		$str$22,($str$23 - $str$22)
$str$22:
        /*0000*/ 	.byte	0x6b, 0x5f, 0x74, 0x69, 0x6c, 0x65, 0x5f, 0x63, 0x6f, 0x75, 0x6e, 0x74, 0x20, 0x3e, 0x3d, 0x20
        /*0010*/ 	.byte	0x31, 0x00
	.type		$str$23,@object
	.size		$str$23,(__unnamed_1 - $str$23)
$str$23:
        /*0012*/ 	.byte	0x2f, 0x74, 0x6d, 0x70, 0x2f, 0x63, 0x75, 0x74, 0x6c, 0x61, 0x73, 0x73, 0x5f, 0x73, 0x77, 0x65
        /*0022*/ 	.byte	0x65, 0x70, 0x5f, 0x73, 0x72, 0x63, 0x2f, 0x69, 0x6e, 0x63, 0x6c, 0x75, 0x64, 0x65, 0x2f, 0x63
        /*0032*/ 	.byte	0x75, 0x74, 0x6c, 0x61, 0x73, 0x73, 0x2f, 0x67, 0x65, 0x6d, 0x6d, 0x2f, 0x63, 0x6f, 0x6c, 0x6c
        /*0042*/ 	.byte	0x65, 0x63, 0x74, 0x69, 0x76, 0x65, 0x2f, 0x73, 0x6d, 0x39, 0x30, 0x5f, 0x6d, 0x6d, 0x61, 0x5f
        /*0052*/ 	.byte	0x74, 0x6d, 0x61, 0x5f, 0x67, 0x6d, 0x6d, 0x61, 0x5f, 0x73, 0x73, 0x5f, 0x77, 0x61, 0x72, 0x70
        /*0062*/ 	.byte	0x73, 0x70, 0x65, 0x63, 0x69, 0x61, 0x6c, 0x69, 0x7a, 0x65, 0x64, 0x2e, 0x68, 0x70, 0x70, 0x00
	.type		__unnamed_1,@object
	.size		__unnamed_1,(.L_0 - __unnamed_1)
__unnamed_1:
        /*0072*/ 	.byte	0x76, 0x6f, 0x69, 0x64, 0x20, 0x63, 0x75, 0x74, 0x6c, 0x61, 0x73, 0x73, 0x3a, 0x3a, 0x67, 0x65
        /* <DEDUP_REMOVED lines=171> */
        /*0b32*/ 	.byte	0x65, 0x6e, 0x74, 0x69, 0x74, 0x79, 0x5d, 0x00
.L_0:


//--------------------- .nv.shared._ZN7cutlass13device_kernelINS_4gemm6kernel13GemmUniversalIN4cute5tupleIJiiiiEEENS1_10collective13CollectiveMmaINS1_34MainloopSm90TmaGmmaWarpSpecializedILi6ENS5_IJNS4_1CILi1EEESB_SB_EEENS1_32KernelTmaWarpSpecializedPingpongEEENS5_IJNSA_ILi64EEESF_NSA_ILi32EEEEEEaNS5_IJlSB_lEEEaSI_NS4_8TiledMMAINS4_8MMA_AtomIJNS4_4SM904GMMA26MMA_64x64x32_S32S8S8_SS_TNEEEENS4_6LayoutISC_NS5_IJNSA_ILi0EEESQ_SQ_EEEEENS5_IJNS4_10UnderscoreEST_ST_EEEEENS4_13SM90_TMA_LOADENS4_14ComposedLayoutINS4_7SwizzleILi1ELi4ELi3EEENS4_18smem_ptr_flag_bitsILi8EEENSP_INS5_IJNSA_ILi8EEESG_EEENS5_IJSG_SB_EEEEEEEvNS4_8identityESW_S16_vS17_EENS_8epilogue10collective6detail29Sm90TmaWarpSpecializedAdapterINS1A_15DefaultEpilogueIaSI_SI_NS19_6thread17LinearCombinationIaLi1EiiLNS1E_9ScaleType4KindE0ELNS_15FloatRoundStyleE2EaEENS1_15EpilogueDefaultEEEEEvvEEEEvNT_6ParamsE --------------------------
	.section	.nv.shared._ZN7cutlass13device_kernelINS_4gemm6kernel13GemmUniversalIN4cute5tupleIJiiiiEEENS1_10collective13CollectiveMmaINS1_34MainloopSm90TmaGmmaWarpSpecializedILi6ENS5_IJNS4_1CILi1EEESB_SB_EEENS1_32KernelTmaWarpSpecializedPingpongEEENS5_IJNSA_ILi64EEESF_NSA_ILi32EEEEEEaNS5_IJlSB_lEEEaSI_NS4_8TiledMMAINS4_8MMA_AtomIJNS4_4SM904GMMA26MMA_64x64x32_S32S8S8_SS_TNEEEENS4_6LayoutISC_NS5_IJNSA_ILi0EEESQ_SQ_EEEEENS5_IJNS4_10UnderscoreEST_ST_EEEEENS4_13SM90_TMA_LOADENS4_14ComposedLayoutINS4_7SwizzleILi1ELi4ELi3EEENS4_18smem_ptr_flag_bitsILi8EEENSP_INS5_IJNSA_ILi8EEESG_EEENS5_IJSG_SB_EEEEEEEvNS4_8identityESW_S16_vS17_EENS_8epilogue10collective6detail29Sm90TmaWarpSpecializedAdapterINS1A_15DefaultEpilogueIaSI_SI_NS19_6thread17LinearCombinationIaLi1EiiLNS1E_9ScaleType4KindE0ELNS_15FloatRoundStyleE2EaEENS1_15EpilogueDefaultEEEEEvvEEEEvNT_6ParamsE,"aw",@nobits
	.sectionflags	@""
	.align	16
	.zero		1024


//--------------------- .nv.shared.reserved.0     --------------------------
	.section	.nv.shared.reserved.0,"aw",@nobits
	.weak		__nv_reservedSMEM_offset_0_alias
	.size		__nv_reservedSMEM_offset_0_alias, 0, 0
	.other		__nv_reservedSMEM_offset_0_alias,@"STO_CUDA_RESERVED_SHARED STV_DEFAULT"
__nv_reservedSMEM_offset_0_alias:
	.zero		0


//--------------------- .nv.global                --------------------------
	.section	.nv.global,"aw",@nobits
.nv.global:
	.type		_ZN40_INTERNAL_12d2e2bc_4_k_cu_6e1c1faa_307354cute1_E,@object
	.size		_ZN40_INTERNAL_12d2e2bc_4_k_cu_6e1c1faa_307354cute1_E,(_ZN40_INTERNAL_12d2e2bc_4_k_cu_6e1c1faa_307354cuda3std3__45__cpo6cbeginE - _ZN40_INTERNAL_12d2e2bc_4_k_cu_6e1c1faa_307354cute1_E)
_ZN40_INTERNAL_12d2e2bc_4_k_cu_6e1c1faa_307354cute1_E:
	.zero		1
	.type		_ZN40_INTERNAL_12d2e2bc_4_k_cu_6e1c1faa_307354cuda3std3__45__cpo6cbeginE,@object
	.size		_ZN40_INTERNAL_12d2e2bc_4_k_cu_6e1c1faa_307354cuda3std3__45__cpo6cbeginE,(_ZN40_INTERNAL_12d2e2bc_4_k_cu_6e1c1faa_307354cuda3std3__48in_placeE - _ZN40_INTERNAL_12d2e2bc_4_k_cu_6e1c1faa_307354cuda3std3__45__cpo6cbeginE)
_ZN40_INTERNAL_12d2e2bc_4_k_cu_6e1c1faa_307354cuda3std3__45__cpo6cbeginE:
	.zero		1
	.type		_ZN40_INTERNAL_12d2e2bc_4_k_cu_6e1c1faa_307354cuda3std3__48in_placeE,@object
	.size		_ZN40_INTERNAL_12d2e2bc_4_k_cu_6e1c1faa_307354cuda3std3__48in_placeE,(_ZN40_INTERNAL_12d2e2bc_4_k_cu_6e1c1faa_307354cuda3std6ranges3__45__cpo9iter_moveE - _ZN40_INTERNAL_12d2e2bc_4_k_cu_6e1c1faa_307354cuda3std3__48in_placeE)
_ZN40_INTERNAL_12d2e2bc_4_k_cu_6e1c1faa_307354cuda3std3__48in_placeE:
	.zero		1
	.type		_ZN40_INTERNAL_12d2e2bc_4_k_cu_6e1c1faa_307354cuda3std6ranges3__45__cpo9iter_moveE,@object
	.size		_ZN40_INTERNAL_12d2e2bc_4_k_cu_6e1c1faa_307354cuda3std6ranges3__45__cpo9iter_moveE,(_ZN40_INTERNAL_12d2e2bc_4_k_cu_6e1c1faa_307354cuda3std3__45__cpo5beginE - _ZN40_INTERNAL_12d2e2bc_4_k_cu_6e1c1faa_307354cuda3std6ranges3__45__cpo9iter_moveE)
_ZN40_INTERNAL_12d2e2bc_4_k_cu_6e1c1faa_307354cuda3std6ranges3__45__cpo9iter_moveE:
	.zero		1
	.type		_ZN40_INTERNAL_12d2e2bc_4_k_cu_6e1c1faa_307354cuda3std3__45__cpo5beginE,@object
	.size		_ZN40_INTERNAL_12d2e2bc_4_k_cu_6e1c1faa_307354cuda3std3__45__cpo5beginE,(_ZN40_INTERNAL_12d2e2bc_4_k_cu_6e1c1faa_307354cuda3std3__442_GLOBAL__N__12d2e2bc_4_k_cu_6e1c1faa_307356ignoreE - _ZN40_INTERNAL_12d2e2bc_4_k_cu_6e1c1faa_307354cuda3std3__45__cpo5beginE)
_ZN40_INTERNAL_12d2e2bc_4_k_cu_6e1c1faa_307354cuda3std3__45__cpo5beginE:
	.zero		1
	.type		_ZN40_INTERNAL_12d2e2bc_4_k_cu_6e1c1faa_307354cuda3std3__442_GLOBAL__N__12d2e2bc_4_k_cu_6e1c1faa_307356ignoreE,@object
	.size		_ZN40_INTERNAL_12d2e2bc_4_k_cu_6e1c1faa_307354cuda3std3__442_GLOBAL__N__12d2e2bc_4_k_cu_6e1c1faa_307356ignoreE,(_ZN40_INTERNAL_12d2e2bc_4_k_cu_6e1c1faa_307354cute7productE - _ZN40_INTERNAL_12d2e2bc_4_k_cu_6e1c1faa_307354cuda3std3__442_GLOBAL__N__12d2e2bc_4_k_cu_6e1c1faa_307356ignoreE)
_ZN40_INTERNAL_12d2e2bc_4_k_cu_6e1c1faa_307354cuda3std3__442_GLOBAL__N__12d2e2bc_4_k_cu_6e1c1faa_307356ignoreE:
	.zero		1
	.type		_ZN40_INTERNAL_12d2e2bc_4_k_cu_6e1c1faa_307354cute7productE,@object
	.size		_ZN40_INTERNAL_12d2e2bc_4_k_cu_6e1c1faa_307354cute7productE,(_ZN40_INTERNAL_12d2e2bc_4_k_cu_6e1c1faa_307354cuda3std3__45__cpo3endE - _ZN40_INTERNAL_12d2e2bc_4_k_cu_6e1c1faa_307354cute7productE)
_ZN40_INTERNAL_12d2e2bc_4_k_cu_6e1c1faa_307354cute7productE:
	.zero		1
	.type		_ZN40_INTERNAL_12d2e2bc_4_k_cu_6e1c1faa_307354cuda3std3__45__cpo3endE,@object
	.size		_ZN40_INTERNAL_12d2e2bc_4_k_cu_6e1c1faa_307354cuda3std3__45__cpo3endE,(_ZN40_INTERNAL_12d2e2bc_4_k_cu_6e1c1faa_307354cuda3std3__419piecewise_constructE - _ZN40_INTERNAL_12d2e2bc_4_k_cu_6e1c1faa_307354cuda3std3__45__cpo3endE)
_ZN40_INTERNAL_12d2e2bc_4_k_cu_6e1c1faa_307354cuda3std3__45__cpo3endE:
	.zero		1
	.type		_ZN40_INTERNAL_12d2e2bc_4_k_cu_6e1c1faa_307354cuda3std3__419piecewise_constructE,@object
	.size		_ZN40_INTERNAL_12d2e2bc_4_k_cu_6e1c1faa_307354cuda3std3__419piecewise_constructE,(_ZN40_INTERNAL_12d2e2bc_4_k_cu_6e1c1faa_307354cuda3std3__45__cpo4cendE - _ZN40_INTERNAL_12d2e2bc_4_k_cu_6e1c1faa_307354cuda3std3__419piecewise_constructE)
_ZN40_INTERNAL_12d2e2bc_4_k_cu_6e1c1faa_307354cuda3std3__419piecewise_constructE:
	.zero		1
	.type		_ZN40_INTERNAL_12d2e2bc_4_k_cu_6e1c1faa_307354cuda3std3__45__cpo4cendE,@object
	.size		_ZN40_INTERNAL_12d2e2bc_4_k_cu_6e1c1faa_307354cuda3std3__45__cpo4cendE,(_ZN40_INTERNAL_12d2e2bc_4_k_cu_6e1c1faa_307354cuda3std6ranges3__45__cpo4swapE - _ZN40_INTERNAL_12d2e2bc_4_k_cu_6e1c1faa_307354cuda3std3__45__cpo4cendE)
_ZN40_INTERNAL_12d2e2bc_4_k_cu_6e1c1faa_307354cuda3std3__45__cpo4cendE:
	.zero		1
	.type		_ZN40_INTERNAL_12d2e2bc_4_k_cu_6e1c1faa_307354cuda3std6ranges3__45__cpo4swapE,@object
	.size		_ZN40_INTERNAL_12d2e2bc_4_k_cu_6e1c1faa_307354cuda3std6ranges3__45__cpo4swapE,(.L_8 - _ZN40_INTERNAL_12d2e2bc_4_k_cu_6e1c1faa_307354cuda3std6ranges3__45__cpo4swapE)
_ZN40_INTERNAL_12d2e2bc_4_k_cu_6e1c1faa_307354cuda3std6ranges3__45__cpo4swapE:
	.zero		1
.L_8:


//--------------------- .nv.constant0._ZN7cutlass13device_kernelINS_4gemm6kernel13GemmUniversalIN4cute5tupleIJiiiiEEENS1_10collective13CollectiveMmaINS1_34MainloopSm90TmaGmmaWarpSpecializedILi6ENS5_IJNS4_1CILi1EEESB_SB_EEENS1_32KernelTmaWarpSpecializedPingpongEEENS5_IJNSA_ILi64EEESF_NSA_ILi32EEEEEEaNS5_IJlSB_lEEEaSI_NS4_8TiledMMAINS4_8MMA_AtomIJNS4_4SM904GMMA26MMA_64x64x32_S32S8S8_SS_TNEEEENS4_6LayoutISC_NS5_IJNSA_ILi0EEESQ_SQ_EEEEENS5_IJNS4_10UnderscoreEST_ST_EEEEENS4_13SM90_TMA_LOADENS4_14ComposedLayoutINS4_7SwizzleILi1ELi4ELi3EEENS4_18smem_ptr_flag_bitsILi8EEENSP_INS5_IJNSA_ILi8EEESG_EEENS5_IJSG_SB_EEEEEEEvNS4_8identityESW_S16_vS17_EENS_8epilogue10collective6detail29Sm90TmaWarpSpecializedAdapterINS1A_15DefaultEpilogueIaSI_SI_NS19_6thread17LinearCombinationIaLi1EiiLNS1E_9ScaleType4KindE0ELNS_15FloatRoundStyleE2EaEENS1_15EpilogueDefaultEEEEEvvEEEEvNT_6ParamsE --------------------------
	.section	.nv.constant0._ZN7cutlass13device_kernelINS_4gemm6kernel13GemmUniversalIN4cute5tupleIJiiiiEEENS1_10collective13CollectiveMmaINS1_34MainloopSm90TmaGmmaWarpSpecializedILi6ENS5_IJNS4_1CILi1EEESB_SB_EEENS1_32KernelTmaWarpSpecializedPingpongEEENS5_IJNSA_ILi64EEESF_NSA_ILi32EEEEEEaNS5_IJlSB_lEEEaSI_NS4_8TiledMMAINS4_8MMA_AtomIJNS4_4SM904GMMA26MMA_64x64x32_S32S8S8_SS_TNEEEENS4_6LayoutISC_NS5_IJNSA_ILi0EEESQ_SQ_EEEEENS5_IJNS4_10UnderscoreEST_ST_EEEEENS4_13SM90_TMA_LOADENS4_14ComposedLayoutINS4_7SwizzleILi1ELi4ELi3EEENS4_18smem_ptr_flag_bitsILi8EEENSP_INS5_IJNSA_ILi8EEESG_EEENS5_IJSG_SB_EEEEEEEvNS4_8identityESW_S16_vS17_EENS_8epilogue10collective6detail29Sm90TmaWarpSpecializedAdapterINS1A_15DefaultEpilogueIaSI_SI_NS19_6thread17LinearCombinationIaLi1EiiLNS1E_9ScaleType4KindE0ELNS_15FloatRoundStyleE2EaEENS1_15EpilogueDefaultEEEEEvvEEEEvNT_6ParamsE,"a",@progbits
	.sectionflags	@""
	.align	4
.nv.constant0._ZN7cutlass13device_kernelINS_4gemm6kernel13GemmUniversalIN4cute5tupleIJiiiiEEENS1_10collective13CollectiveMmaINS1_34MainloopSm90TmaGmmaWarpSpecializedILi6ENS5_IJNS4_1CILi1EEESB_SB_EEENS1_32KernelTmaWarpSpecializedPingpongEEENS5_IJNSA_ILi64EEESF_NSA_ILi32EEEEEEaNS5_IJlSB_lEEEaSI_NS4_8TiledMMAINS4_8MMA_AtomIJNS4_4SM904GMMA26MMA_64x64x32_S32S8S8_SS_TNEEEENS4_6LayoutISC_NS5_IJNSA_ILi0EEESQ_SQ_EEEEENS5_IJNS4_10UnderscoreEST_ST_EEEEENS4_13SM90_TMA_LOADENS4_14ComposedLayoutINS4_7SwizzleILi1ELi4ELi3EEENS4_18smem_ptr_flag_bitsILi8EEENSP_INS5_IJNSA_ILi8EEESG_EEENS5_IJSG_SB_EEEEEEEvNS4_8identityESW_S16_vS17_EENS_8epilogue10collective6detail29Sm90TmaWarpSpecializedAdapterINS1A_15DefaultEpilogueIaSI_SI_NS19_6thread17LinearCombinationIaLi1EiiLNS1E_9ScaleType4KindE0ELNS_15FloatRoundStyleE2EaEENS1_15EpilogueDefaultEEEEEvvEEEEvNT_6ParamsE:
	.zero		1664


//--------------------- SYMBOLS --------------------------

	.type		.nv.reservedSmem.offset0,@object
	.size		.nv.reservedSmem.offset0,0x4
	.type		__assertfail,@function
